	.target	sm_90a

	.elftype	@"ET_EXEC"


//--------------------- .note.nv.tkinfo           --------------------------
	.section	.note.nv.tkinfo,"",@"SHT_NOTE"
	.sectionflags	@"SHF_NOTE_NV_TKINFO"
	.tkinfo
        /*0018*/ 	.word	0x00000002
        /*0030*/ 	.string	""
        /*0030*/ 	.string	"ptxas"
        /*0030*/ 	.string	"Cuda compilation tools, release 13.0, V13.0.88"
        /*0030*/ 	.string	"Build cuda_13.0.r13.0/compiler.36424714_0"
        /*0030*/ 	.string	"-arch sm_90a -m 64 "



//--------------------- .note.nv.cuinfo           --------------------------
	.section	.note.nv.cuinfo,"",@"SHT_NOTE"
	.sectionflags	@"SHF_NOTE_NV_CUINFO"
        /*0018*/ 	.short	0x0002
        /*001a*/ 	.short	0x005a
        /*001c*/ 	.short	0x0082
	.zero		2


//--------------------- .nv.info                  --------------------------
	.section	.nv.info,"",@"SHT_CUDA_INFO"
	.align	4


	//----- nvinfo : EIATTR_REGCOUNT
	.align		4
        /*0000*/ 	.byte	0x04, 0x2f
        /*0002*/ 	.short	(.L_15 - .L_14)
	.align		4
.L_14:
        /*0004*/ 	.word	index@(_ZN7cutlass13device_kernelINS_4gemm6kernel13GemmUniversalIN4cute5tupleIJiiiiEEENS1_10collective13CollectiveMmaINS1_34MainloopSm90TmaGmmaWarpSpecializedILi6ENS5_IJNS4_1CILi4EEENSA_ILi2EEENSA_ILi1EEEEEENS1_35KernelTmaWarpSpecializedCooperativeEEENS5_IJNSA_ILi128EEESH_NSA_ILi64EEEEEENS_6half_tENS5_IJSD_llEEESK_NS5_IJlSD_lEEENS4_8TiledMMAINS4_8MMA_AtomIJNS4_4SM904GMMA26MMA_64x128x16_F32F16F16_SSILNSQ_5MajorE1ELSS_0ELNSQ_7ScaleInE1ELST_1EEEEEENS4_6LayoutINS5_IJSC_SD_SD_EEENS5_IJSD_NSA_ILi0EEESY_EEEEENS5_IJNS4_10UnderscoreES11_S11_EEEEENS4_23SM90_TMA_LOAD_MULTICASTENS4_14ComposedLayoutINS4_7SwizzleILi3ELi4ELi3EEENS4_18smem_ptr_flag_bitsILi16EEENSW_INS5_IJSI_NSA_ILi8EEEEEENS5_IJSD_SI_EEEEEEEvNS4_8identityES14_NS15_IS17_S19_NSW_INS5_IJS1A_SI_EEENS5_IJSI_SD_EEEEEEEvS1F_EENS_8epilogue10collective6detail29Sm90TmaWarpSpecializedAdapterINS1M_15DefaultEpilogueISK_SM_SM_NS1L_6thread17LinearCombinationISK_Li1EffLNS1Q_9ScaleType4KindE0ELNS_15FloatRoundStyleE2ESK_EENS1_15EpilogueDefaultEEEEEvvEEEEvNT_6ParamsE)
        /*0008*/ 	.word	0x000000a8


	//----- nvinfo : EIATTR_FRAME_SIZE
	.align		4
.L_15:
        /*000c*/ 	.byte	0x04, 0x11
        /*000e*/ 	.short	(.L_17 - .L_16)
	.align		4
.L_16:
        /*0010*/ 	.word	index@(_ZN7cutlass13device_kernelINS_4gemm6kernel13GemmUniversalIN4cute5tupleIJiiiiEEENS1_10collective13CollectiveMmaINS1_34MainloopSm90TmaGmmaWarpSpecializedILi6ENS5_IJNS4_1CILi4EEENSA_ILi2EEENSA_ILi1EEEEEENS1_35KernelTmaWarpSpecializedCooperativeEEENS5_IJNSA_ILi128EEESH_NSA_ILi64EEEEEENS_6half_tENS5_IJSD_llEEESK_NS5_IJlSD_lEEENS4_8TiledMMAINS4_8MMA_AtomIJNS4_4SM904GMMA26MMA_64x128x16_F32F16F16_SSILNSQ_5MajorE1ELSS_0ELNSQ_7ScaleInE1ELST_1EEEEEENS4_6LayoutINS5_IJSC_SD_SD_EEENS5_IJSD_NSA_ILi0EEESY_EEEEENS5_IJNS4_10UnderscoreES11_S11_EEEEENS4_23SM90_TMA_LOAD_MULTICASTENS4_14ComposedLayoutINS4_7SwizzleILi3ELi4ELi3EEENS4_18smem_ptr_flag_bitsILi16EEENSW_INS5_IJSI_NSA_ILi8EEEEEENS5_IJSD_SI_EEEEEEEvNS4_8identityES14_NS15_IS17_S19_NSW_INS5_IJS1A_SI_EEENS5_IJSI_SD_EEEEEEEvS1F_EENS_8epilogue10collective6detail29Sm90TmaWarpSpecializedAdapterINS1M_15DefaultEpilogueISK_SM_SM_NS1L_6thread17LinearCombinationISK_Li1EffLNS1Q_9ScaleType4KindE0ELNS_15FloatRoundStyleE2ESK_EENS1_15EpilogueDefaultEEEEEvvEEEEvNT_6ParamsE)
        /*0014*/ 	.word	0x00000000


	//----- nvinfo : EIATTR_MIN_STACK_SIZE
	.align		4
.L_17:
        /*0018*/ 	.byte	0x04, 0x12
        /*001a*/ 	.short	(.L_19 - .L_18)
	.align		4
.L_18:
        /*001c*/ 	.word	index@(_ZN7cutlass13device_kernelINS_4gemm6kernel13GemmUniversalIN4cute5tupleIJiiiiEEENS1_10collective13CollectiveMmaINS1_34MainloopSm90TmaGmmaWarpSpecializedILi6ENS5_IJNS4_1CILi4EEENSA_ILi2EEENSA_ILi1EEEEEENS1_35KernelTmaWarpSpecializedCooperativeEEENS5_IJNSA_ILi128EEESH_NSA_ILi64EEEEEENS_6half_tENS5_IJSD_llEEESK_NS5_IJlSD_lEEENS4_8TiledMMAINS4_8MMA_AtomIJNS4_4SM904GMMA26MMA_64x128x16_F32F16F16_SSILNSQ_5MajorE1ELSS_0ELNSQ_7ScaleInE1ELST_1EEEEEENS4_6LayoutINS5_IJSC_SD_SD_EEENS5_IJSD_NSA_ILi0EEESY_EEEEENS5_IJNS4_10UnderscoreES11_S11_EEEEENS4_23SM90_TMA_LOAD_MULTICASTENS4_14ComposedLayoutINS4_7SwizzleILi3ELi4ELi3EEENS4_18smem_ptr_flag_bitsILi16EEENSW_INS5_IJSI_NSA_ILi8EEEEEENS5_IJSD_SI_EEEEEEEvNS4_8identityES14_NS15_IS17_S19_NSW_INS5_IJS1A_SI_EEENS5_IJSI_SD_EEEEEEEvS1F_EENS_8epilogue10collective6detail29Sm90TmaWarpSpecializedAdapterINS1M_15DefaultEpilogueISK_SM_SM_NS1L_6thread17LinearCombinationISK_Li1EffLNS1Q_9ScaleType4KindE0ELNS_15FloatRoundStyleE2ESK_EENS1_15EpilogueDefaultEEEEEvvEEEEvNT_6ParamsE)
        /*0020*/ 	.word	0x00000000
.L_19:


//--------------------- .nv.compat                --------------------------
	.section	.nv.compat,"",@"SHT_CUDA_COMPAT_INFO"
	.align	4
        /*0000*/ 	.byte	0x02, 0x09, 0x01, 0x00, 0x02, 0x02, 0x04, 0x00, 0x02, 0x05, 0x05, 0x00, 0x03, 0x07, 0x01, 0x01
        /*0010*/ 	.byte	0x02, 0x03, 0x01, 0x00, 0x02, 0x06, 0x01, 0x00, 0x04, 0x0b, 0x08, 0x00, 0x00, 0x00, 0x00, 0x00
        /*0020*/ 	.byte	0x00, 0x00, 0x00, 0x00


//--------------------- .nv.info._ZN7cutlass13device_kernelINS_4gemm6kernel13GemmUniversalIN4cute5tupleIJiiiiEEENS1_10collective13CollectiveMmaINS1_34MainloopSm90TmaGmmaWarpSpecializedILi6ENS5_IJNS4_1CILi4EEENSA_ILi2EEENSA_ILi1EEEEEENS1_35KernelTmaWarpSpecializedCooperativeEEENS5_IJNSA_ILi128EEESH_NSA_ILi64EEEEEENS_6half_tENS5_IJSD_llEEESK_NS5_IJlSD_lEEENS4_8TiledMMAINS4_8MMA_AtomIJNS4_4SM904GMMA26MMA_64x128x16_F32F16F16_SSILNSQ_5MajorE1ELSS_0ELNSQ_7ScaleInE1ELST_1EEEEEENS4_6LayoutINS5_IJSC_SD_SD_EEENS5_IJSD_NSA_ILi0EEESY_EEEEENS5_IJNS4_10UnderscoreES11_S11_EEEEENS4_23SM90_TMA_LOAD_MULTICASTENS4_14ComposedLayoutINS4_7SwizzleILi3ELi4ELi3EEENS4_18smem_ptr_flag_bitsILi16EEENSW_INS5_IJSI_NSA_ILi8EEEEEENS5_IJSD_SI_EEEEEEEvNS4_8identityES14_NS15_IS17_S19_NSW_INS5_IJS1A_SI_EEENS5_IJSI_SD_EEEEEEEvS1F_EENS_8epilogue10collective6detail29Sm90TmaWarpSpecializedAdapterINS1M_15DefaultEpilogueISK_SM_SM_NS1L_6thread17LinearCombinationISK_Li1EffLNS1Q_9ScaleType4KindE0ELNS_15FloatRoundStyleE2ESK_EENS1_15EpilogueDefaultEEEEEvvEEEEvNT_6ParamsE --------------------------
	.section	.nv.info._ZN7cutlass13device_kernelINS_4gemm6kernel13GemmUniversalIN4cute5tupleIJiiiiEEENS1_10collective13CollectiveMmaINS1_34MainloopSm90TmaGmmaWarpSpecializedILi6ENS5_IJNS4_1CILi4EEENSA_ILi2EEENSA_ILi1EEEEEENS1_35KernelTmaWarpSpecializedCooperativeEEENS5_IJNSA_ILi128EEESH_NSA_ILi64EEEEEENS_6half_tENS5_IJSD_llEEESK_NS5_IJlSD_lEEENS4_8TiledMMAINS4_8MMA_AtomIJNS4_4SM904GMMA26MMA_64x128x16_F32F16F16_SSILNSQ_5MajorE1ELSS_0ELNSQ_7ScaleInE1ELST_1EEEEEENS4_6LayoutINS5_IJSC_SD_SD_EEENS5_IJSD_NSA_ILi0EEESY_EEEEENS5_IJNS4_10UnderscoreES11_S11_EEEEENS4_23SM90_TMA_LOAD_MULTICASTENS4_14ComposedLayoutINS4_7SwizzleILi3ELi4ELi3EEENS4_18smem_ptr_flag_bitsILi16EEENSW_INS5_IJSI_NSA_ILi8EEEEEENS5_IJSD_SI_EEEEEEEvNS4_8identityES14_NS15_IS17_S19_NSW_INS5_IJS1A_SI_EEENS5_IJSI_SD_EEEEEEEvS1F_EENS_8epilogue10collective6detail29Sm90TmaWarpSpecializedAdapterINS1M_15DefaultEpilogueISK_SM_SM_NS1L_6thread17LinearCombinationISK_Li1EffLNS1Q_9ScaleType4KindE0ELNS_15FloatRoundStyleE2ESK_EENS1_15EpilogueDefaultEEEEEvvEEEEvNT_6ParamsE,"",@"SHT_CUDA_INFO"
	.sectionflags	@""
	.align	4


	//----- nvinfo : EIATTR_CUDA_API_VERSION
	.align		4
        /*0000*/ 	.byte	0x04, 0x37
        /*0002*/ 	.short	(.L_21 - .L_20)
.L_20:
        /*0004*/ 	.word	0x00000082


	//----- nvinfo : EIATTR_KPARAM_INFO
	.align		4
.L_21:
        /*0008*/ 	.byte	0x04, 0x17
        /*000a*/ 	.short	(.L_23 - .L_22)
.L_22:
        /*000c*/ 	.word	0x00000000
        /*0010*/ 	.short	0x0000
        /*0012*/ 	.short	0x0070
        /*0014*/ 	.byte	0x00, 0xf0, 0x01, 0x10


	//----- nvinfo : EIATTR_SPARSE_MMA_MASK
	.align		4
.L_23:
        /*0018*/ 	.byte	0x03, 0x50
        /*001a*/ 	.short	0x0000


	//----- nvinfo : EIATTR_MAXREG_COUNT
	.align		4
        /*001c*/ 	.byte	0x03, 0x1b
        /*001e*/ 	.short	0x00a8


	//----- nvinfo : EIATTR_NUM_BARRIERS
	.align		4
        /*0020*/ 	.byte	0x02, 0x4c
        /*0022*/ 	.byte	0x01
	.zero		1


	//----- nvinfo : EIATTR_EXTERNS
	.align		4
        /*0024*/ 	.byte	0x04, 0x0f
        /*0026*/ 	.short	(.L_25 - .L_24)


	//   ....[0]....
	.align		4
.L_24:
        /*0028*/ 	.word	index@(__assertfail)


	//----- nvinfo : EIATTR_MERCURY_ISA_VERSION
	.align		4
.L_25:
        /*002c*/ 	.byte	0x03, 0x5f
        /*002e*/ 	.short	0x0101


	//----- nvinfo : EIATTR_INT_WARP_WIDE_INSTR_OFFSETS
	.align		4
        /*0030*/ 	.byte	0x04, 0x31
        /*0032*/ 	.short	(.L_27 - .L_26)


	//   ....[0]....
.L_26:
        /*0034*/ 	.word	0x00000520


	//   ....[1]....
        /*0038*/ 	.word	0x00000540


	//   ....[2]....
        /*003c*/ 	.word	0x000006f0


	//   ....[3]....
        /*0040*/ 	.word	0x00001f50


	//----- nvinfo : EIATTR_COOP_GROUP_MASK_REGIDS
	.align		4
.L_27:
        /*0044*/ 	.byte	0x04, 0x29
        /*0046*/ 	.short	(.L_29 - .L_28)


	//   ....[0]....
.L_28:
        /*0048*/ 	.word	0xffffffff


	//   ....[1]....
        /*004c*/ 	.word	0xffffffff


	//   ....[2]....
        /*0050*/ 	.word	0xffffffff


	//   ....[3]....
        /*0054*/ 	.word	0xffffffff


	//   ....[4]....
        /*0058*/ 	.word	0xffffffff


	//   ....[5]....
        /*005c*/ 	.word	0xffffffff


	//----- nvinfo : EIATTR_COOP_GROUP_INSTR_OFFSETS
	.align		4
.L_29:
        /*0060*/ 	.byte	0x04, 0x28
        /*0062*/ 	.short	(.L_31 - .L_30)


	//   ....[0]....
.L_30:
        /*0064*/ 	.word	0x00000060


	//   ....[1]....
        /*0068*/ 	.word	0x00000070


	//   ....[2]....
        /*006c*/ 	.word	0x00000130


	//   ....[3]....
        /*0070*/ 	.word	0x00000340


	//   ....[4]....
        /*0074*/ 	.word	0x00000860


	//   ....[5]....
        /*0078*/ 	.word	0x000014e0


	//----- nvinfo : EIATTR_REG_RECONFIG
	.align		4
.L_31:
        /*007c*/ 	.byte	0x01, 0x54
	.zero		2


	//----- nvinfo : EIATTR_SYSCALL_OFFSETS
	.align		4
        /*0080*/ 	.byte	0x04, 0x46
        /*0082*/ 	.short	(.L_33 - .L_32)


	//   ....[0]....
.L_32:
        /*0084*/ 	.word	0x000016c0


	//----- nvinfo : EIATTR_MBARRIER_INSTR_OFFSETS
	.align		4
.L_33:
        /*0088*/ 	.byte	0x04, 0x39
        /*008a*/ 	.short	(.L_35 - .L_34)


	//   ....[0]....
.L_34:
        /*008c*/ 	.word	0x00000250
        /*0090*/ 	.word	0x000000ff
        /*0094*/ 	.word	0x00000000
        /*0098*/ 	.short	0x0100
        /*009a*/ 	.byte	0x08
	.zero		1


	//   ....[1]....
        /*009c*/ 	.word	0x00000260
        /*00a0*/ 	.word	0x000000ff
        /*00a4*/ 	.word	0x00000030
        /*00a8*/ 	.short	0x0100
        /*00aa*/ 	.byte	0x08
	.zero		1


	//   ....[2]....
        /*00ac*/ 	.word	0x00000270
        /*00b0*/ 	.word	0x000000ff
        /*00b4*/ 	.word	0x00000008
        /*00b8*/ 	.short	0x0100
        /*00ba*/ 	.byte	0x08
	.zero		1


	//   ....[3]....
        /*00bc*/ 	.word	0x00000280
        /*00c0*/ 	.word	0x000000ff
        /*00c4*/ 	.word	0x00000038
        /*00c8*/ 	.short	0x0100
        /*00ca*/ 	.byte	0x08
	.zero		1


	//   ....[4]....
        /*00cc*/ 	.word	0x00000290
        /*00d0*/ 	.word	0x000000ff
        /*00d4*/ 	.word	0x00000010
        /*00d8*/ 	.short	0x0100
        /*00da*/ 	.byte	0x08
	.zero		1


	//   ....[5]....
        /*00dc*/ 	.word	0x000002a0
        /*00e0*/ 	.word	0x000000ff
        /*00e4*/ 	.word	0x00000040
        /*00e8*/ 	.short	0x0100
        /*00ea*/ 	.byte	0x08
	.zero		1


	//   ....[6]....
        /*00ec*/ 	.word	0x000002b0
        /*00f0*/ 	.word	0x000000ff
        /*00f4*/ 	.word	0x00000018
        /*00f8*/ 	.short	0x0100
        /*00fa*/ 	.byte	0x08
	.zero		1


	//   ....[7]....
        /*00fc*/ 	.word	0x000002c0
        /*0100*/ 	.word	0x000000ff
        /*0104*/ 	.word	0x00000048
        /*0108*/ 	.short	0x0100
        /*010a*/ 	.byte	0x08
	.zero		1


	//   ....[8]....
        /*010c*/ 	.word	0x000002d0
        /*0110*/ 	.word	0x000000ff
        /*0114*/ 	.word	0x00000020
        /*0118*/ 	.short	0x0100
        /*011a*/ 	.byte	0x08
	.zero		1


	//   ....[9]....
        /*011c*/ 	.word	0x000002e0
        /*0120*/ 	.word	0x000000ff
        /*0124*/ 	.word	0x00000050
        /*0128*/ 	.short	0x0100
        /*012a*/ 	.byte	0x08
	.zero		1


	//   ....[10]....
        /*012c*/ 	.word	0x000002f0
        /*0130*/ 	.word	0x000000ff
        /*0134*/ 	.word	0x00000028
        /*0138*/ 	.short	0x0100
        /*013a*/ 	.byte	0x08
	.zero		1


	//   ....[11]....
        /*013c*/ 	.word	0x00000300
        /*0140*/ 	.word	0x000000ff
        /*0144*/ 	.word	0x00000058
        /*0148*/ 	.short	0x0100
        /*014a*/ 	.byte	0x08
	.zero		1


	//   ....[12]....
        /*014c*/ 	.word	0x00000770
        /*0150*/ 	.word	0x000000ff
        /*0154*/ 	.word	0x00000070
        /*0158*/ 	.short	0x0100
        /*015a*/ 	.byte	0x06
	.zero		1


	//   ....[13]....
        /*015c*/ 	.word	0x00000810
        /*0160*/ 	.word	0x000000ff
        /*0164*/ 	.word	0x00000078
        /*0168*/ 	.short	0x0100
        /*016a*/ 	.byte	0x06
	.zero		1


	//   ....[14]....
        /*016c*/ 	.word	0x00001780
        /*0170*/ 	.word	0x00000003
        /*0174*/ 	.word	0x00000000
        /*0178*/ 	.short	0x010a
        /*017a*/ 	.byte	0x3f
	.zero		1


	//   ....[15]....
        /*017c*/ 	.word	0x000017e0
        /*0180*/ 	.word	0x00000003
        /*0184*/ 	.word	0x00000000
        /*0188*/ 	.short	0x010a
        /*018a*/ 	.byte	0x3f
	.zero		1


	//   ....[16]....
        /*018c*/ 	.word	0x00001b60
        /*0190*/ 	.word	0x00000005
        /*0194*/ 	.word	0x00000000
        /*0198*/ 	.short	0x010a
        /*019a*/ 	.byte	0x3f
	.zero		1


	//   ....[17]....
        /*019c*/ 	.word	0x00001ba0
        /*01a0*/ 	.word	0x00000005
        /*01a4*/ 	.word	0x00000000
        /*01a8*/ 	.short	0x010a
        /*01aa*/ 	.byte	0x3f
	.zero		1


	//   ....[18]....
        /*01ac*/ 	.word	0x00001e00
        /*01b0*/ 	.word	0x00000004
        /*01b4*/ 	.word	0x00000000
        /*01b8*/ 	.short	0x0101
        /*01ba*/ 	.byte	0x3f
	.zero		1


	//   ....[19]....
        /*01bc*/ 	.word	0x00001ff0
        /*01c0*/ 	.word	0x00000000
        /*01c4*/ 	.word	0x00000000
        /*01c8*/ 	.short	0x0101
        /*01ca*/ 	.byte	0x3f
	.zero		1


	//   ....[20]....
        /*01cc*/ 	.word	0x00007260
        /*01d0*/ 	.word	0x00000015
        /*01d4*/ 	.word	0x00000030
        /*01d8*/ 	.short	0x010a
        /*01da*/ 	.byte	0x3f
	.zero		1


	//   ....[21]....
        /*01dc*/ 	.word	0x00007690
        /*01e0*/ 	.word	0x00000006
        /*01e4*/ 	.word	0x00000078
        /*01e8*/ 	.short	0x0101
        /*01ea*/ 	.byte	0x3f
	.zero		1


	//   ....[22]....
        /*01ec*/ 	.word	0x00007dc0
        /*01f0*/ 	.word	0x00000007
        /*01f4*/ 	.word	0x00000000
        /*01f8*/ 	.short	0x010a
        /*01fa*/ 	.byte	0x3f
	.zero		1


	//   ....[23]....
        /*01fc*/ 	.word	0x00007e40
        /*0200*/ 	.word	0x00000008
        /*0204*/ 	.word	0x00000000
        /*0208*/ 	.short	0x010a
        /*020a*/ 	.byte	0x3f
	.zero		1


	//   ....[24]....
        /*020c*/ 	.word	0x00007ed0
        /*0210*/ 	.word	0x00000009
        /*0214*/ 	.word	0x00000000
        /*0218*/ 	.short	0x010a
        /*021a*/ 	.byte	0x3f
	.zero		1


	//   ....[25]....
        /*021c*/ 	.word	0x00007f60
        /*0220*/ 	.word	0x00000008
        /*0224*/ 	.word	0x00000000
        /*0228*/ 	.short	0x010a
        /*022a*/ 	.byte	0x3f
	.zero		1


	//   ....[26]....
        /*022c*/ 	.word	0x00007ff0
        /*0230*/ 	.word	0x0000000b
        /*0234*/ 	.word	0x00000000
        /*0238*/ 	.short	0x010a
        /*023a*/ 	.byte	0x3f
	.zero		1


	//   ....[27]....
        /*023c*/ 	.word	0x00008080
        /*0240*/ 	.word	0x00000003
        /*0244*/ 	.word	0x00000000
        /*0248*/ 	.short	0x010a
        /*024a*/ 	.byte	0x3f
	.zero		1


	//   ....[28]....
        /*024c*/ 	.word	0x000080e0
        /*0250*/ 	.word	0x00000003
        /*0254*/ 	.word	0x00000000
        /*0258*/ 	.short	0x010a
        /*025a*/ 	.byte	0x3f
	.zero		1


	//   ....[29]....
        /*025c*/ 	.word	0x00008130
        /*0260*/ 	.word	0x00000005
        /*0264*/ 	.word	0x00000000
        /*0268*/ 	.short	0x010a
        /*026a*/ 	.byte	0x3f
	.zero		1


	//   ....[30]....
        /*026c*/ 	.word	0x00008200
        /*0270*/ 	.word	0x00000015
        /*0274*/ 	.word	0x00000030
        /*0278*/ 	.short	0x010a
        /*027a*/ 	.byte	0x3f
	.zero		1


	//   ....[31]....
        /*027c*/ 	.word	0x000082d0
        /*0280*/ 	.word	0x00000007
        /*0284*/ 	.word	0x00000000
        /*0288*/ 	.short	0x010a
        /*028a*/ 	.byte	0x3f
	.zero		1


	//   ....[32]....
        /*028c*/ 	.word	0x00008320
        /*0290*/ 	.word	0x00000008
        /*0294*/ 	.word	0x00000000
        /*0298*/ 	.short	0x010a
        /*029a*/ 	.byte	0x3f
	.zero		1


	//   ....[33]....
        /*029c*/ 	.word	0x00008370
        /*02a0*/ 	.word	0x00000009
        /*02a4*/ 	.word	0x00000000
        /*02a8*/ 	.short	0x010a
        /*02aa*/ 	.byte	0x3f
	.zero		1


	//   ....[34]....
        /*02ac*/ 	.word	0x000083c0
        /*02b0*/ 	.word	0x00000008
        /*02b4*/ 	.word	0x00000000
        /*02b8*/ 	.short	0x010a
        /*02ba*/ 	.byte	0x3f
	.zero		1


	//   ....[35]....
        /*02bc*/ 	.word	0x00008410
        /*02c0*/ 	.word	0x0000000b
        /*02c4*/ 	.word	0x00000000
        /*02c8*/ 	.short	0x010a
        /*02ca*/ 	.byte	0x3f
	.zero		1


	//----- nvinfo : EIATTR_NUM_MBARRIERS
	.align		4
.L_35:
        /*02cc*/ 	.byte	0x03, 0x38
        /*02ce*/ 	.short	0x000e


	//----- nvinfo : EIATTR_EXIT_INSTR_OFFSETS
	.align		4
        /*02d0*/ 	.byte	0x04, 0x1c
        /*02d2*/ 	.short	(.L_37 - .L_36)


	//   ....[0]....
.L_36:
        /*02d4*/ 	.word	0x00000a30


	//   ....[1]....
        /*02d8*/ 	.word	0x00001240


	//   ....[2]....
        /*02dc*/ 	.word	0x000068a0


	//   ....[3]....
        /*02e0*/ 	.word	0x00006e00


	//   ....[4]....
        /*02e4*/ 	.word	0x000080d0


	//----- nvinfo : EIATTR_MAX_THREADS
	.align		4
.L_37:
        /*02e8*/ 	.byte	0x04, 0x05
        /*02ea*/ 	.short	(.L_39 - .L_38)
.L_38:
        /*02ec*/ 	.word	0x00000180
        /*02f0*/ 	.word	0x00000001
        /*02f4*/ 	.word	0x00000001


	//----- nvinfo : EIATTR_CRS_STACK_SIZE
	.align		4
.L_39:
        /*02f8*/ 	.byte	0x04, 0x1e
        /*02fa*/ 	.short	(.L_41 - .L_40)
.L_40:
        /*02fc*/ 	.word	0x00000000


	//----- nvinfo : EIATTR_CBANK_PARAM_SIZE
	.align		4
.L_41:
        /*0300*/ 	.byte	0x03, 0x19
        /*0302*/ 	.short	0x0470


	//----- nvinfo : EIATTR_PARAM_CBANK
	.align		4
        /*0304*/ 	.byte	0x04, 0x0a
        /*0306*/ 	.short	(.L_43 - .L_42)
	.align		4
.L_42:
        /*0308*/ 	.word	index@(.nv.constant0._ZN7cutlass13device_kernelINS_4gemm6kernel13GemmUniversalIN4cute5tupleIJiiiiEEENS1_10collective13CollectiveMmaINS1_34MainloopSm90TmaGmmaWarpSpecializedILi6ENS5_IJNS4_1CILi4EEENSA_ILi2EEENSA_ILi1EEEEEENS1_35KernelTmaWarpSpecializedCooperativeEEENS5_IJNSA_ILi128EEESH_NSA_ILi64EEEEEENS_6half_tENS5_IJSD_llEEESK_NS5_IJlSD_lEEENS4_8TiledMMAINS4_8MMA_AtomIJNS4_4SM904GMMA26MMA_64x128x16_F32F16F16_SSILNSQ_5MajorE1ELSS_0ELNSQ_7ScaleInE1ELST_1EEEEEENS4_6LayoutINS5_IJSC_SD_SD_EEENS5_IJSD_NSA_ILi0EEESY_EEEEENS5_IJNS4_10UnderscoreES11_S11_EEEEENS4_23SM90_TMA_LOAD_MULTICASTENS4_14ComposedLayoutINS4_7SwizzleILi3ELi4ELi3EEENS4_18smem_ptr_flag_bitsILi16EEENSW_INS5_IJSI_NSA_ILi8EEEEEENS5_IJSD_SI_EEEEEEEvNS4_8identityES14_NS15_IS17_S19_NSW_INS5_IJS1A_SI_EEENS5_IJSI_SD_EEEEEEEvS1F_EENS_8epilogue10collective6detail29Sm90TmaWarpSpecializedAdapterINS1M_15DefaultEpilogueISK_SM_SM_NS1L_6thread17LinearCombinationISK_Li1EffLNS1Q_9ScaleType4KindE0ELNS_15FloatRoundStyleE2ESK_EENS1_15EpilogueDefaultEEEEEvvEEEEvNT_6ParamsE)
        /*030c*/ 	.short	0x0210
        /*030e*/ 	.short	0x0470


	//----- nvinfo : EIATTR_SW_WAR
	.align		4
.L_43:
        /*0310*/ 	.byte	0x04, 0x36
        /*0312*/ 	.short	(.L_45 - .L_44)
.L_44:
        /*0314*/ 	.word	0x00000008
.L_45:


//--------------------- .nv.callgraph             --------------------------
	.section	.nv.callgraph,"",@"SHT_CUDA_CALLGRAPH"
	.align	4
	.sectionentsize	8
	.align		4
        /*0000*/ 	.word	0x00000000
	.align		4
        /*0004*/ 	.word	0xffffffff
	.align		4
        /*0008*/ 	.word	index@(_ZN7cutlass13device_kernelINS_4gemm6kernel13GemmUniversalIN4cute5tupleIJiiiiEEENS1_10collective13CollectiveMmaINS1_34MainloopSm90TmaGmmaWarpSpecializedILi6ENS5_IJNS4_1CILi4EEENSA_ILi2EEENSA_ILi1EEEEEENS1_35KernelTmaWarpSpecializedCooperativeEEENS5_IJNSA_ILi128EEESH_NSA_ILi64EEEEEENS_6half_tENS5_IJSD_llEEESK_NS5_IJlSD_lEEENS4_8TiledMMAINS4_8MMA_AtomIJNS4_4SM904GMMA26MMA_64x128x16_F32F16F16_SSILNSQ_5MajorE1ELSS_0ELNSQ_7ScaleInE1ELST_1EEEEEENS4_6LayoutINS5_IJSC_SD_SD_EEENS5_IJSD_NSA_ILi0EEESY_EEEEENS5_IJNS4_10UnderscoreES11_S11_EEEEENS4_23SM90_TMA_LOAD_MULTICASTENS4_14ComposedLayoutINS4_7SwizzleILi3ELi4ELi3EEENS4_18smem_ptr_flag_bitsILi16EEENSW_INS5_IJSI_NSA_ILi8EEEEEENS5_IJSD_SI_EEEEEEEvNS4_8identityES14_NS15_IS17_S19_NSW_INS5_IJS1A_SI_EEENS5_IJSI_SD_EEEEEEEvS1F_EENS_8epilogue10collective6detail29Sm90TmaWarpSpecializedAdapterINS1M_15DefaultEpilogueISK_SM_SM_NS1L_6thread17LinearCombinationISK_Li1EffLNS1Q_9ScaleType4KindE0ELNS_15FloatRoundStyleE2ESK_EENS1_15EpilogueDefaultEEEEEvvEEEEvNT_6ParamsE)
	.align		4
        /*000c*/ 	.word	index@(__assertfail)
	.align		4
        /*0010*/ 	.word	0x00000000
	.align		4
        /*0014*/ 	.word	0xfffffffe
	.align		4
        /*0018*/ 	.word	0x00000000
	.align		4
        /*001c*/ 	.word	0xfffffffd
	.align		4
        /*0020*/ 	.word	0x00000000
	.align		4
        /*0024*/ 	.word	0xfffffffc


//--------------------- .nv.constant4             --------------------------
	.section	.nv.constant4,"a",@progbits
	.align	8
	.align		8
.nv.constant4:
        /*0000*/ 	.dword	__assertfail
	.align		8
        /*0008*/ 	.dword	__unnamed_1
	.align		8
        /*0010*/ 	.dword	_ZN40_INTERNAL_0d03a8e9_4_k_cu_65603f6c_241134cuda3std3__45__cpo5beginE
	.align		8
        /*0018*/ 	.dword	_ZN40_INTERNAL_0d03a8e9_4_k_cu_65603f6c_241134cuda3std3__45__cpo3endE
	.align		8
        /*0020*/ 	.dword	_ZN40_INTERNAL_0d03a8e9_4_k_cu_65603f6c_241134cuda3std3__45__cpo6cbeginE
	.align		8
        /*0028*/ 	.dword	_ZN40_INTERNAL_0d03a8e9_4_k_cu_65603f6c_241134cuda3std3__45__cpo4cendE
	.align		8
        /*0030*/ 	.dword	_ZN40_INTERNAL_0d03a8e9_4_k_cu_65603f6c_241134cuda3std3__442_GLOBAL__N__0d03a8e9_4_k_cu_65603f6c_241136ignoreE
	.align		8
        /*0038*/ 	.dword	_ZN40_INTERNAL_0d03a8e9_4_k_cu_65603f6c_241134cuda3std3__419piecewise_constructE
	.align		8
        /*0040*/ 	.dword	_ZN40_INTERNAL_0d03a8e9_4_k_cu_65603f6c_241134cuda3std3__48in_placeE
	.align		8
        /*0048*/ 	.dword	_ZN40_INTERNAL_0d03a8e9_4_k_cu_65603f6c_241134cuda3std6ranges3__45__cpo4swapE
	.align		8
        /*0050*/ 	.dword	_ZN40_INTERNAL_0d03a8e9_4_k_cu_65603f6c_241134cuda3std6ranges3__45__cpo9iter_moveE
	.align		8
        /*0058*/ 	.dword	_ZN40_INTERNAL_0d03a8e9_4_k_cu_65603f6c_241134cute7productE
	.align		8
        /*0060*/ 	.dword	_ZN40_INTERNAL_0d03a8e9_4_k_cu_65603f6c_241134cute1_E
	.align		8
        /*0068*/ 	.dword	$str$22
	.align		8
        /*0070*/ 	.dword	$str$23


//--------------------- .text._ZN7cutlass13device_kernelINS_4gemm6kernel13GemmUniversalIN4cute5tupleIJiiiiEEENS1_10collective13CollectiveMmaINS1_34MainloopSm90TmaGmmaWarpSpecializedILi6ENS5_IJNS4_1CILi4EEENSA_ILi2EEENSA_ILi1EEEEEENS1_35KernelTmaWarpSpecializedCooperativeEEENS5_IJNSA_ILi128EEESH_NSA_ILi64EEEEEENS_6half_tENS5_IJSD_llEEESK_NS5_IJlSD_lEEENS4_8TiledMMAINS4_8MMA_AtomIJNS4_4SM904GMMA26MMA_64x128x16_F32F16F16_SSILNSQ_5MajorE1ELSS_0ELNSQ_7ScaleInE1ELST_1EEEEEENS4_6LayoutINS5_IJSC_SD_SD_EEENS5_IJSD_NSA_ILi0EEESY_EEEEENS5_IJNS4_10UnderscoreES11_S11_EEEEENS4_23SM90_TMA_LOAD_MULTICASTENS4_14ComposedLayoutINS4_7SwizzleILi3ELi4ELi3EEENS4_18smem_ptr_flag_bitsILi16EEENSW_INS5_IJSI_NSA_ILi8EEEEEENS5_IJSD_SI_EEEEEEEvNS4_8identityES14_NS15_IS17_S19_NSW_INS5_IJS1A_SI_EEENS5_IJSI_SD_EEEEEEEvS1F_EENS_8epilogue10collective6detail29Sm90TmaWarpSpecializedAdapterINS1M_15DefaultEpilogueISK_SM_SM_NS1L_6thread17LinearCombinationISK_Li1EffLNS1Q_9ScaleType4KindE0ELNS_15FloatRoundStyleE2ESK_EENS1_15EpilogueDefaultEEEEEvvEEEEvNT_6ParamsE --------------------------
	.section	.text._ZN7cutlass13device_kernelINS_4gemm6kernel13GemmUniversalIN4cute5tupleIJiiiiEEENS1_10collective13CollectiveMmaINS1_34MainloopSm90TmaGmmaWarpSpecializedILi6ENS5_IJNS4_1CILi4EEENSA_ILi2EEENSA_ILi1EEEEEENS1_35KernelTmaWarpSpecializedCooperativeEEENS5_IJNSA_ILi128EEESH_NSA_ILi64EEEEEENS_6half_tENS5_IJSD_llEEESK_NS5_IJlSD_lEEENS4_8TiledMMAINS4_8MMA_AtomIJNS4_4SM904GMMA26MMA_64x128x16_F32F16F16_SSILNSQ_5MajorE1ELSS_0ELNSQ_7ScaleInE1ELST_1EEEEEENS4_6LayoutINS5_IJSC_SD_SD_EEENS5_IJSD_NSA_ILi0EEESY_EEEEENS5_IJNS4_10UnderscoreES11_S11_EEEEENS4_23SM90_TMA_LOAD_MULTICASTENS4_14ComposedLayoutINS4_7SwizzleILi3ELi4ELi3EEENS4_18smem_ptr_flag_bitsILi16EEENSW_INS5_IJSI_NSA_ILi8EEEEEENS5_IJSD_SI_EEEEEEEvNS4_8identityES14_NS15_IS17_S19_NSW_INS5_IJS1A_SI_EEENS5_IJSI_SD_EEEEEEEvS1F_EENS_8epilogue10collective6detail29Sm90TmaWarpSpecializedAdapterINS1M_15DefaultEpilogueISK_SM_SM_NS1L_6thread17LinearCombinationISK_Li1EffLNS1Q_9ScaleType4KindE0ELNS_15FloatRoundStyleE2ESK_EENS1_15EpilogueDefaultEEEEEvvEEEEvNT_6ParamsE,"ax",@progbits
	.align	128
.text._ZN7cutlass13device_kernelINS_4gemm6kernel13GemmUniversalIN4cute5tupleIJiiiiEEENS1_10collective13CollectiveMmaINS1_34MainloopSm90TmaGmmaWarpSpecializedILi6ENS5_IJNS4_1CILi4EEENSA_ILi2EEENSA_ILi1EEEEEENS1_35KernelTmaWarpSpecializedCooperativeEEENS5_IJNSA_ILi128EEESH_NSA_ILi64EEEEEENS_6half_tENS5_IJSD_llEEESK_NS5_IJlSD_lEEENS4_8TiledMMAINS4_8MMA_AtomIJNS4_4SM904GMMA26MMA_64x128x16_F32F16F16_SSILNSQ_5MajorE1ELSS_0ELNSQ_7ScaleInE1ELST_1EEEEEENS4_6LayoutINS5_IJSC_SD_SD_EEENS5_IJSD_NSA_ILi0EEESY_EEEEENS5_IJNS4_10UnderscoreES11_S11_EEEEENS4_23SM90_TMA_LOAD_MULTICASTENS4_14ComposedLayoutINS4_7SwizzleILi3ELi4ELi3EEENS4_18smem_ptr_flag_bitsILi16EEENSW_INS5_IJSI_NSA_ILi8EEEEEENS5_IJSD_SI_EEEEEEEvNS4_8identityES14_NS15_IS17_S19_NSW_INS5_IJS1A_SI_EEENS5_IJSI_SD_EEEEEEEvS1F_EENS_8epilogue10collective6detail29Sm90TmaWarpSpecializedAdapterINS1M_15DefaultEpilogueISK_SM_SM_NS1L_6thread17LinearCombinationISK_Li1EffLNS1Q_9ScaleType4KindE0ELNS_15FloatRoundStyleE2ESK_EENS1_15EpilogueDefaultEEEEEvvEEEEvNT_6ParamsE:
        .type           _ZN7cutlass13device_kernelINS_4gemm6kernel13GemmUniversalIN4cute5tupleIJiiiiEEENS1_10collective13CollectiveMmaINS1_34MainloopSm90TmaGmmaWarpSpecializedILi6ENS5_IJNS4_1CILi4EEENSA_ILi2EEENSA_ILi1EEEEEENS1_35KernelTmaWarpSpecializedCooperativeEEENS5_IJNSA_ILi128EEESH_NSA_ILi64EEEEEENS_6half_tENS5_IJSD_llEEESK_NS5_IJlSD_lEEENS4_8TiledMMAINS4_8MMA_AtomIJNS4_4SM904GMMA26MMA_64x128x16_F32F16F16_SSILNSQ_5MajorE1ELSS_0ELNSQ_7ScaleInE1ELST_1EEEEEENS4_6LayoutINS5_IJSC_SD_SD_EEENS5_IJSD_NSA_ILi0EEESY_EEEEENS5_IJNS4_10UnderscoreES11_S11_EEEEENS4_23SM90_TMA_LOAD_MULTICASTENS4_14ComposedLayoutINS4_7SwizzleILi3ELi4ELi3EEENS4_18smem_ptr_flag_bitsILi16EEENSW_INS5_IJSI_NSA_ILi8EEEEEENS5_IJSD_SI_EEEEEEEvNS4_8identityES14_NS15_IS17_S19_NSW_INS5_IJS1A_SI_EEENS5_IJSI_SD_EEEEEEEvS1F_EENS_8epilogue10collective6detail29Sm90TmaWarpSpecializedAdapterINS1M_15DefaultEpilogueISK_SM_SM_NS1L_6thread17LinearCombinationISK_Li1EffLNS1Q_9ScaleType4KindE0ELNS_15FloatRoundStyleE2ESK_EENS1_15EpilogueDefaultEEEEEvvEEEEvNT_6ParamsE,@function
        .size           _ZN7cutlass13device_kernelINS_4gemm6kernel13GemmUniversalIN4cute5tupleIJiiiiEEENS1_10collective13CollectiveMmaINS1_34MainloopSm90TmaGmmaWarpSpecializedILi6ENS5_IJNS4_1CILi4EEENSA_ILi2EEENSA_ILi1EEEEEENS1_35KernelTmaWarpSpecializedCooperativeEEENS5_IJNSA_ILi128EEESH_NSA_ILi64EEEEEENS_6half_tENS5_IJSD_llEEESK_NS5_IJlSD_lEEENS4_8TiledMMAINS4_8MMA_AtomIJNS4_4SM904GMMA26MMA_64x128x16_F32F16F16_SSILNSQ_5MajorE1ELSS_0ELNSQ_7ScaleInE1ELST_1EEEEEENS4_6LayoutINS5_IJSC_SD_SD_EEENS5_IJSD_NSA_ILi0EEESY_EEEEENS5_IJNS4_10UnderscoreES11_S11_EEEEENS4_23SM90_TMA_LOAD_MULTICASTENS4_14ComposedLayoutINS4_7SwizzleILi3ELi4ELi3EEENS4_18smem_ptr_flag_bitsILi16EEENSW_INS5_IJSI_NSA_ILi8EEEEEENS5_IJSD_SI_EEEEEEEvNS4_8identityES14_NS15_IS17_S19_NSW_INS5_IJS1A_SI_EEENS5_IJSI_SD_EEEEEEEvS1F_EENS_8epilogue10collective6detail29Sm90TmaWarpSpecializedAdapterINS1M_15DefaultEpilogueISK_SM_SM_NS1L_6thread17LinearCombinationISK_Li1EffLNS1Q_9ScaleType4KindE0ELNS_15FloatRoundStyleE2ESK_EENS1_15EpilogueDefaultEEEEEvvEEEEvNT_6ParamsE,(.L_x_201 - _ZN7cutlass13device_kernelINS_4gemm6kernel13GemmUniversalIN4cute5tupleIJiiiiEEENS1_10collective13CollectiveMmaINS1_34MainloopSm90TmaGmmaWarpSpecializedILi6ENS5_IJNS4_1CILi4EEENSA_ILi2EEENSA_ILi1EEEEEENS1_35KernelTmaWarpSpecializedCooperativeEEENS5_IJNSA_ILi128EEESH_NSA_ILi64EEEEEENS_6half_tENS5_IJSD_llEEESK_NS5_IJlSD_lEEENS4_8TiledMMAINS4_8MMA_AtomIJNS4_4SM904GMMA26MMA_64x128x16_F32F16F16_SSILNSQ_5MajorE1ELSS_0ELNSQ_7ScaleInE1ELST_1EEEEEENS4_6LayoutINS5_IJSC_SD_SD_EEENS5_IJSD_NSA_ILi0EEESY_EEEEENS5_IJNS4_10UnderscoreES11_S11_EEEEENS4_23SM90_TMA_LOAD_MULTICASTENS4_14ComposedLayoutINS4_7SwizzleILi3ELi4ELi3EEENS4_18smem_ptr_flag_bitsILi16EEENSW_INS5_IJSI_NSA_ILi8EEEEEENS5_IJSD_SI_EEEEEEEvNS4_8identityES14_NS15_IS17_S19_NSW_INS5_IJS1A_SI_EEENS5_IJSI_SD_EEEEEEEvS1F_EENS_8epilogue10collective6detail29Sm90TmaWarpSpecializedAdapterINS1M_15DefaultEpilogueISK_SM_SM_NS1L_6thread17LinearCombinationISK_Li1EffLNS1Q_9ScaleType4KindE0ELNS_15FloatRoundStyleE2ESK_EENS1_15EpilogueDefaultEEEEEvvEEEEvNT_6ParamsE)
        .other          _ZN7cutlass13device_kernelINS_4gemm6kernel13GemmUniversalIN4cute5tupleIJiiiiEEENS1_10collective13CollectiveMmaINS1_34MainloopSm90TmaGmmaWarpSpecializedILi6ENS5_IJNS4_1CILi4EEENSA_ILi2EEENSA_ILi1EEEEEENS1_35KernelTmaWarpSpecializedCooperativeEEENS5_IJNSA_ILi128EEESH_NSA_ILi64EEEEEENS_6half_tENS5_IJSD_llEEESK_NS5_IJlSD_lEEENS4_8TiledMMAINS4_8MMA_AtomIJNS4_4SM904GMMA26MMA_64x128x16_F32F16F16_SSILNSQ_5MajorE1ELSS_0ELNSQ_7ScaleInE1ELST_1EEEEEENS4_6LayoutINS5_IJSC_SD_SD_EEENS5_IJSD_NSA_ILi0EEESY_EEEEENS5_IJNS4_10UnderscoreES11_S11_EEEEENS4_23SM90_TMA_LOAD_MULTICASTENS4_14ComposedLayoutINS4_7SwizzleILi3ELi4ELi3EEENS4_18smem_ptr_flag_bitsILi16EEENSW_INS5_IJSI_NSA_ILi8EEEEEENS5_IJSD_SI_EEEEEEEvNS4_8identityES14_NS15_IS17_S19_NSW_INS5_IJS1A_SI_EEENS5_IJSI_SD_EEEEEEEvS1F_EENS_8epilogue10collective6detail29Sm90TmaWarpSpecializedAdapterINS1M_15DefaultEpilogueISK_SM_SM_NS1L_6thread17LinearCombinationISK_Li1EffLNS1Q_9ScaleType4KindE0ELNS_15FloatRoundStyleE2ESK_EENS1_15EpilogueDefaultEEEEEvvEEEEvNT_6ParamsE,@"STO_CUDA_ENTRY STV_DEFAULT"
_ZN7cutlass13device_kernelINS_4gemm6kernel13GemmUniversalIN4cute5tupleIJiiiiEEENS1_10collective13CollectiveMmaINS1_34MainloopSm90TmaGmmaWarpSpecializedILi6ENS5_IJNS4_1CILi4EEENSA_ILi2EEENSA_ILi1EEEEEENS1_35KernelTmaWarpSpecializedCooperativeEEENS5_IJNSA_ILi128EEESH_NSA_ILi64EEEEEENS_6half_tENS5_IJSD_llEEESK_NS5_IJlSD_lEEENS4_8TiledMMAINS4_8MMA_AtomIJNS4_4SM904GMMA26MMA_64x128x16_F32F16F16_SSILNSQ_5MajorE1ELSS_0ELNSQ_7ScaleInE1ELST_1EEEEEENS4_6LayoutINS5_IJSC_SD_SD_EEENS5_IJSD_NSA_ILi0EEESY_EEEEENS5_IJNS4_10UnderscoreES11_S11_EEEEENS4_23SM90_TMA_LOAD_MULTICASTENS4_14ComposedLayoutINS4_7SwizzleILi3ELi4ELi3EEENS4_18smem_ptr_flag_bitsILi16EEENSW_INS5_IJSI_NSA_ILi8EEEEEENS5_IJSD_SI_EEEEEEEvNS4_8identityES14_NS15_IS17_S19_NSW_INS5_IJS1A_SI_EEENS5_IJSI_SD_EEEEEEEvS1F_EENS_8epilogue10collective6detail29Sm90TmaWarpSpecializedAdapterINS1M_15DefaultEpilogueISK_SM_SM_NS1L_6thread17LinearCombinationISK_Li1EffLNS1Q_9ScaleType4KindE0ELNS_15FloatRoundStyleE2ESK_EENS1_15EpilogueDefaultEEEEEvvEEEEvNT_6ParamsE:
[----:B------:R-:W0:Y:S01]  /*0000*/  LDC R1, c[0x0][0x28] ;  /* 0x00000a00ff017b82 */ /* 0x000e220000000800 */
[----:B------:R-:W1:Y:S01]  /*0010*/  S2R R95, SR_TID.X ;  /* 0x00000000005f7919 */ /* 0x000e620000002100 */
[----:B------:R-:W-:Y:S01]  /*0020*/  ELECT P0, URZ, PT ;  /* 0x00000000003f782f */ /* 0x000fe20003800000 */
[----:B------:R-:W-:Y:S01]  /*0030*/  BSSY B0, `(.L_x_0) ;  /* 0x000000f000007945 */ /* 0x000fe20003800000 */
[--C-:B-1----:R-:W-:Y:S02]  /*0040*/  SHF.R.U32.HI R0, RZ, 0x5, R95.reuse ;  /* 0x00000005ff007819 */ /* 0x102fe4000001165f */
[----:B------:R-:W-:-:S03]  /*0050*/  SHF.R.U32.HI R7, RZ, 0x7, R95 ;  /* 0x00000007ff077819 */ /* 0x000fc6000001165f */
[----:B------:R-:W1:Y:S04]  /*0060*/  SHFL.IDX PT, R3, R0, RZ, 0x1f ;  /* 0x00001fff00037589 */ /* 0x000e6800000e0000 */
[----:B------:R2:W3:Y:S01]  /*0070*/  SHFL.IDX PT, R2, R7, RZ, 0x1f ;  /* 0x00001fff07027589 */ /* 0x0004e200000e0000 */
[----:B-1----:R-:W-:-:S13]  /*0080*/  ISETP.NE.OR P0, PT, R3, RZ, !P0 ;  /* 0x000000ff0300720c */ /* 0x002fda0004705670 */
[----:B0-23--:R-:W-:Y:S05]  /*0090*/  @P0 BRA `(.L_x_1) ;  /* 0x0000000000200947 */ /* 0x00dfea0003800000 */
[----:B------:R-:W-:Y:S02]  /*00a0*/  ULDC.64 UR4, c[0x0][0x198] ;  /* 0x0000660000047ab9 */ /* 0x000fe40000000a00 */
[----:B------:R-:W-:Y:S02]  /*00b0*/  UIADD3 UR6, UP0, UR4, 0xf0, URZ ;  /* 0x000000f004067890 */ /* 0x000fe4000ff1e03f */
[----:B------:R-:W-:Y:S02]  /*00c0*/  UIADD3 UR4, UP1, UR4, 0x1f0, URZ ;  /* 0x000001f004047890 */ /* 0x000fe4000ff3e03f */
[----:B------:R-:W-:Y:S02]  /*00d0*/  UIADD3.X UR7, URZ, UR5, URZ, UP0, !UPT ;  /* 0x000000053f077290 */ /* 0x000fe400087fe43f */
[----:B------:R-:W-:-:S07]  /*00e0*/  UIADD3.X UR5, URZ, UR5, URZ, UP1, !UPT ;  /* 0x000000053f057290 */ /* 0x000fce0008ffe43f */
[----:B------:R0:W-:Y:S02]  /*00f0*/  UTMACCTL.PF [UR6] ;  /* 0x00000000060079b9 */ /* 0x0001e40008040000 */
[----:B------:R0:W-:Y:S02]  /*0100*/  UTMACCTL.PF [UR4] ;  /* 0x00000000040079b9 */ /* 0x0001e40008040000 */
[----:B0-----:R-:W-:Y:S01]  /*0110*/  NOP ;  /* 0x0000000000007918 */ /* 0x001fe20000000000 */
.L_x_1:
[----:B------:R-:W-:Y:S05]  /*0120*/  BSYNC B0 ;  /* 0x0000000000007941 */ /* 0x000fea0003800000 */
.L_x_0:
[----:B------:R-:W0:Y:S01]  /*0130*/  SHFL.IDX PT, R5, R0, RZ, 0x1f ;  /* 0x00001fff00057589 */ /* 0x000e2200000e0000 */
[----:B------:R-:W-:-:S04]  /*0140*/  SHF.R.S32.HI R4, RZ, 0x1f, R95 ;  /* 0x0000001fff047819 */ /* 0x000fc8000001145f */
[----:B------:R-:W-:Y:S02]  /*0150*/  LEA.HI R4, R4, R95, RZ, 0x7 ;  /* 0x0000005f04047211 */ /* 0x000fe400078f38ff */
[----:B0-----:R-:W-:-:S13]  /*0160*/  ISETP.NE.AND P0, PT, R5, RZ, PT ;  /* 0x000000ff0500720c */ /* 0x001fda0003f05270 */
[----:B------:R-:W-:Y:S05]  /*0170*/  @P0 BRA `(.L_x_2) ;  /* 0x0000000000680947 */ /* 0x000fea0003800000 */
[----:B------:R-:W0:Y:S01]  /*0180*/  S2UR UR8, SR_CgaCtaId ;  /* 0x00000000000879c3 */ /* 0x000e220000008800 */
[----:B------:R-:W-:Y:S01]  /*0190*/  UMOV UR4, 0x400 ;  /* 0x0000040000047882 */ /* 0x000fe20000000000 */
[----:B------:R-:W-:Y:S01]  /*01a0*/  UMOV UR5, 0x1 ;  /* 0x0000000100057882 */ /* 0x000fe20000000000 */
[----:B------:R-:W-:Y:S01]  /*01b0*/  UMOV UR6, 0xa ;  /* 0x0000000a00067882 */ /* 0x000fe20000000000 */
[----:B------:R-:W-:Y:S01]  /*01c0*/  ELECT P0, URZ, PT ;  /* 0x00000000003f782f */ /* 0x000fe20003800000 */
[----:B------:R-:W-:-:S04]  /*01d0*/  UIADD3 UR6, -UR6, 0x100000, URZ ;  /* 0x0010000006067890 */ /* 0x000fc8000fffe13f */
[----:B------:R-:W-:Y:S02]  /*01e0*/  USHF.L.U32 UR7, UR6, 0xb, URZ ;  /* 0x0000000b06077899 */ /* 0x000fe4000800063f */
[----:B------:R-:W-:Y:S02]  /*01f0*/  USHF.L.U32 UR6, UR6, 0x1, URZ ;  /* 0x0000000106067899 */ /* 0x000fe4000800063f */
[----:B0-----:R-:W-:Y:S02]  /*0200*/  ULEA UR8, UR8, UR4, 0x18 ;  /* 0x0000000408087291 */ /* 0x001fe4000f8ec03f */
[----:B------:R-:W-:-:S04]  /*0210*/  UIADD3 UR4, -UR5, 0x100000, URZ ;  /* 0x0010000005047890 */ /* 0x000fc8000fffe13f */
[----:B------:R-:W-:Y:S02]  /*0220*/  USHF.L.U32 UR5, UR4, 0xb, URZ ;  /* 0x0000000b04057899 */ /* 0x000fe4000800063f */
[----:B------:R-:W-:Y:S01]  /*0230*/  USHF.L.U32 UR4, UR4, 0x1, URZ ;  /* 0x0000000104047899 */ /* 0x000fe2000800063f */
[----:B------:R-:W0:Y:S11]  /*0240*/  FENCE.VIEW.ASYNC.S ;  /* 0x00000000000073c6 */ /* 0x000e360000000000 */
[----:B0-----:R0:W1:Y:S01]  /*0250*/  SYNCS.EXCH.64 URZ, [UR8], UR4 ;  /* 0x00000004083f75b2 */ /* 0x0010620008000100 */
[----:B------:R0:W2:Y:S01]  /*0260*/  SYNCS.EXCH.64 URZ, [UR8+0x30], UR6 ;  /* 0x00003006083f75b2 */ /* 0x0000a20008000100 */
[----:B------:R0:W3:Y:S01]  /*0270*/  SYNCS.EXCH.64 URZ, [UR8+0x8], UR4 ;  /* 0x00000804083f75b2 */ /* 0x0000e20008000100 */
[----:B------:R0:W4:Y:S01]  /*0280*/  SYNCS.EXCH.64 URZ, [UR8+0x38], UR6 ;  /* 0x00003806083f75b2 */ /* 0x0001220008000100 */
[----:B------:R0:W0:Y:S01]  /*0290*/  SYNCS.EXCH.64 URZ, [UR8+0x10], UR4 ;  /* 0x00001004083f75b2 */ /* 0x0000220008000100 */
[----:B------:R0:W0:Y:S01]  /*02a0*/  SYNCS.EXCH.64 URZ, [UR8+0x40], UR6 ;  /* 0x00004006083f75b2 */ /* 0x0000220008000100 */
[----:B------:R0:W0:Y:S01]  /*02b0*/  SYNCS.EXCH.64 URZ, [UR8+0x18], UR4 ;  /* 0x00001804083f75b2 */ /* 0x0000220008000100 */
[----:B------:R0:W0:Y:S01]  /*02c0*/  SYNCS.EXCH.64 URZ, [UR8+0x48], UR6 ;  /* 0x00004806083f75b2 */ /* 0x0000220008000100 */
[----:B------:R0:W0:Y:S01]  /*02d0*/  SYNCS.EXCH.64 URZ, [UR8+0x20], UR4 ;  /* 0x00002004083f75b2 */ /* 0x0000220008000100 */
[----:B------:R0:W0:Y:S01]  /*02e0*/  SYNCS.EXCH.64 URZ, [UR8+0x50], UR6 ;  /* 0x00005006083f75b2 */ /* 0x0000220008000100 */
[----:B------:R0:W0:Y:S01]  /*02f0*/  SYNCS.EXCH.64 URZ, [UR8+0x28], UR4 ;  /* 0x00002804083f75b2 */ /* 0x0000220008000100 */
[----:B------:R0:W0:Y:S01]  /*0300*/  SYNCS.EXCH.64 URZ, [UR8+0x58], UR6 ;  /* 0x00005806083f75b2 */ /* 0x0000220008000100 */
[----:B------:R-:W-:Y:S01]  /*0310*/  NOP ;  /* 0x0000000000007918 */ /* 0x000fe20000000000 */
.L_x_2:
[----:B0-----:R-:W0:Y:S01]  /*0320*/  S2UR UR8, SR_CTAID.X ;  /* 0x00000000000879c3 */ /* 0x001e220000002500 */
[----:B------:R-:W-:Y:S01]  /*0330*/  LOP3.LUT R4, R4, 0xffffff80, RZ, 0xc0, !PT ;  /* 0xffffff8004047812 */ /* 0x000fe200078ec0ff */
[----:B------:R-:W5:Y:S01]  /*0340*/  SHFL.IDX PT, R0, R0, RZ, 0x1f ;  /* 0x00001fff00007589 */ /* 0x000f6200000e0000 */
[----:B------:R-:W-:Y:S01]  /*0350*/  SHF.R.S32.HI R10, RZ, 0x1f, R5 ;  /* 0x0000001fff0a7819 */ /* 0x000fe20000011405 */
[----:B------:R-:W-:Y:S01]  /*0360*/  ULDC UR4, c[0x0][0x150] ;  /* 0x0000540000047ab9 */ /* 0x000fe20000000800 */
[----:B------:R-:W-:Y:S01]  /*0370*/  ELECT P0, URZ, PT ;  /* 0x00000000003f782f */ /* 0x000fe20003800000 */
[----:B------:R-:W-:Y:S01]  /*0380*/  IMAD.IADD R8, R95, 0x1, -R4 ;  /* 0x000000015f087824 */ /* 0x000fe200078e0a04 */
[----:B------:R-:W-:Y:S01]  /*0390*/  LEA.HI R10, R10, R5, RZ, 0x2 ;  /* 0x000000050a0a7211 */ /* 0x000fe200078f10ff */
[----:B------:R-:W1:Y:S01]  /*03a0*/  S2R R4, SR_CTAID.Y ;  /* 0x0000000000047919 */ /* 0x000e620000002600 */
[----:B------:R-:W2:Y:S01]  /*03b0*/  LDC R12, c[0x0][0x144] ;  /* 0x00005100ff0c7b82 */ /* 0x000ea20000000800 */
[----:B------:R-:W-:Y:S01]  /*03c0*/  NOP ;  /* 0x0000000000007918 */ /* 0x000fe20000000000 */
[----:B------:R-:W-:Y:S01]  /*03d0*/  SHF.R.S32.HI R9, RZ, 0x1f, R8 ;  /* 0x0000001fff097819 */ /* 0x000fe20000011408 */
[----:B------:R-:W-:Y:S01]  /*03e0*/  NOP ;  /* 0x0000000000007918 */ /* 0x000fe20000000000 */
[----:B------:R-:W-:Y:S01]  /*03f0*/  LOP3.LUT R10, R10, 0x3ffffffc, RZ, 0xc0, !PT ;  /* 0x3ffffffc0a0a7812 */ /* 0x000fe200078ec0ff */
[----:B------:R-:W-:Y:S01]  /*0400*/  IMAD.MOV.U32 R22, RZ, RZ, 0x1 ;  /* 0x00000001ff167424 */ /* 0x000fe200078e00ff */
[----:B------:R-:W-:-:S02]  /*0410*/  LEA.HI R9, R9, R8, RZ, 0x3 ;  /* 0x0000000809097211 */ /* 0x000fc400078f18ff */
[----:B------:R-:W3:Y:S01]  /*0420*/  LDC R13, c[0x0][0x140] ;  /* 0x00005000ff0d7b82 */ /* 0x000ee20000000800 */
[----:B------:R-:W-:Y:S01]  /*0430*/  IMAD.IADD R10, R5, 0x1, -R10 ;  /* 0x00000001050a7824 */ /* 0x000fe200078e0a0a */
[--C-:B------:R-:W-:Y:S02]  /*0440*/  SHF.R.S32.HI R6, RZ, 0x3, R9.reuse ;  /* 0x00000003ff067819 */ /* 0x100fe40000011409 */
[----:B------:R-:W-:Y:S02]  /*0450*/  SHF.R.S32.HI R9, RZ, 0x1f, R9 ;  /* 0x0000001fff097819 */ /* 0x000fe40000011409 */
[----:B------:R-:W-:Y:S02]  /*0460*/  ISETP.NE.AND P3, PT, R2, RZ, PT ;  /* 0x000000ff0200720c */ /* 0x000fe40003f65270 */
[----:B0-----:R-:W-:Y:S02]  /*0470*/  I2FP.F32.U32 R11, UR8 ;  /* 0x00000008000b7c45 */ /* 0x001fe40008201000 */
[----:B------:R-:W-:-:S02]  /*0480*/  LEA.HI R9, R9, R6, RZ, 0x2 ;  /* 0x0000000609097211 */ /* 0x000fc400078f10ff */
[----:B-----5:R-:W-:Y:S01]  /*0490*/  ISETP.NE.OR P0, PT, R0, RZ, !P0 ;  /* 0x000000ff0000720c */ /* 0x020fe20004705670 */
[----:B------:R-:W-:Y:S01]  /*04a0*/  FMUL R11, R11, UR4 ;  /* 0x000000040b0b7c20 */ /* 0x000fe20008400000 */
[----:B------:R-:W-:Y:S01]  /*04b0*/  LOP3.LUT R9, R9, 0xfffffffc, RZ, 0xc0, !PT ;  /* 0xfffffffc09097812 */ /* 0x000fe200078ec0ff */
[----:B------:R-:W-:Y:S01]  /*04c0*/  ULDC UR4, c[0x0][0x154] ;  /* 0x0000550000047ab9 */ /* 0x000fe20000000800 */
[----:B------:R-:W-:-:S03]  /*04d0*/  SHF.R.S32.HI R0, RZ, 0x1f, R3 ;  /* 0x0000001fff007819 */ /* 0x000fc60000011403 */
[----:B------:R-:W0:Y:S01]  /*04e0*/  F2I.U32.TRUNC.NTZ R11, R11 ;  /* 0x0000000b000b7305 */ /* 0x000e22000020f000 */
[----:B------:R-:W-:Y:S01]  /*04f0*/  IMAD.IADD R9, R6, 0x1, -R9 ;  /* 0x0000000106097824 */ /* 0x000fe200078e0a09 */
[----:B------:R-:W-:-:S03]  /*0500*/  LEA.HI R0, R0, R3, RZ, 0x2 ;  /* 0x0000000300007211 */ /* 0x000fc600078f10ff */
[----:B------:R-:W-:Y:S01]  /*0510*/  IMAD R10, R10, 0x4, R9 ;  /* 0x000000040a0a7824 */ /* 0x000fe200078e0209 */
[----:B------:R-:W-:Y:S01]  /*0520*/  VOTEU.ALL UP0, P0 ;  /* 0x00000000003f7886 */ /* 0x000fe20000000000 */
[----:B------:R-:W-:Y:S01]  /*0530*/  LOP3.LUT R0, R0, 0xfffffffc, RZ, 0xc0, !PT ;  /* 0xfffffffc00007812 */ /* 0x000fe200078ec0ff */
[----:B------:R-:W-:Y:S01]  /*0540*/  VOTEU.ALL UP1, P0 ;  /* 0x00000000003f7886 */ /* 0x000fe20000020000 */
[C---:B------:R-:W-:Y:S01]  /*0550*/  IMAD.SHL.U32 R19, R10.reuse, 0x4, RZ ;  /* 0x000000040a137824 */ /* 0x040fe200078e00ff */
[----:B------:R-:W-:Y:S01]  /*0560*/  SHF.R.S32.HI R9, RZ, 0x1f, R10 ;  /* 0x0000001fff097819 */ /* 0x000fe2000001140a */
[----:B------:R-:W5:Y:S01]  /*0570*/  @!UP0 S2UR UR7, SR_CgaCtaId ;  /* 0x00000000000789c3 */ /* 0x000f620000008800 */
[----:B------:R-:W-:Y:S01]  /*0580*/  IMAD.IADD R3, R3, 0x1, -R0 ;  /* 0x0000000103037824 */ /* 0x000fe200078e0a00 */
[----:B------:R-:W-:Y:S01]  /*0590*/  @!UP0 UMOV UR6, 0x400 ;  /* 0x0000040000068882 */ /* 0x000fe20000000000 */
[----:B------:R-:W-:Y:S01]  /*05a0*/  LEA.HI R9, R9, R10, RZ, 0x2 ;  /* 0x0000000a09097211 */ /* 0x000fe200078f10ff */
[----:B0-----:R-:W-:Y:S01]  /*05b0*/  IMAD.MOV R15, RZ, RZ, -R11 ;  /* 0x000000ffff0f7224 */ /* 0x001fe200078e0a0b */
[----:B------:R-:W-:-:S02]  /*05c0*/  LOP3.LUT R19, R10, 0xc, R19, 0x78, !PT ;  /* 0x0000000c0a137812 */ /* 0x000fc400078e7813 */
[----:B------:R-:W-:Y:S01]  /*05d0*/  LOP3.LUT R11, R9, 0xfffffffc, RZ, 0xc0, !PT ;  /* 0xfffffffc090b7812 */ /* 0x000fe200078ec0ff */
[----:B--2---:R-:W-:Y:S01]  /*05e0*/  IMAD R6, R12, R15, UR8 ;  /* 0x000000080c067e24 */ /* 0x004fe2000f8e020f */
[----:B-1----:R-:W-:Y:S01]  /*05f0*/  I2FP.F32.U32 R12, R4 ;  /* 0x00000004000c7245 */ /* 0x002fe20000201000 */
[----:B------:R-:W0:Y:S01]  /*0600*/  LDC R9, c[0x0][0x148] ;  /* 0x00005200ff097b82 */ /* 0x000e220000000800 */
[----:B------:R-:W-:Y:S01]  /*0610*/  ISETP.NE.AND P1, PT, R3, 0x3, PT ;  /* 0x000000030300780c */ /* 0x000fe20003f25270 */
[----:B------:R-:W-:Y:S01]  /*0620*/  IMAD.IADD R11, R10, 0x1, -R11 ;  /* 0x000000010a0b7824 */ /* 0x000fe200078e0a0b */
[----:B---3--:R-:W-:Y:S01]  /*0630*/  ISETP.EQ.U32.AND P2, PT, R13, 0x1, PT ;  /* 0x000000010d00780c */ /* 0x008fe20003f42070 */
[----:B------:R-:W-:Y:S01]  /*0640*/  FMUL R12, R12, UR4 ;  /* 0x000000040c0c7c20 */ /* 0x000fe20008400000 */
[----:B------:R-:W-:Y:S01]  /*0650*/  UMOV UR4, 0x20 ;  /* 0x0000002000047882 */ /* 0x000fe20000000000 */
[----:B------:R-:W-:Y:S01]  /*0660*/  ISETP.EQ.OR P1, PT, R3, RZ, !P1 ;  /* 0x000000ff0300720c */ /* 0x000fe20004f22670 */
[----:B------:R-:W-:-:S04]  /*0670*/  @!UP0 UIADD3 UR4, -UR4, 0x100000, URZ ;  /* 0x0010000004048890 */ /* 0x000fc8000fffe13f */
[----:B------:R-:W-:Y:S02]  /*0680*/  @!UP0 USHF.L.U32 UR5, UR4, 0xb, URZ ;  /* 0x0000000b04058899 */ /* 0x000fe4000800063f */
[----:B------:R-:W-:Y:S01]  /*0690*/  @!UP0 USHF.L.U32 UR4, UR4, 0x1, URZ ;  /* 0x0000000104048899 */ /* 0x000fe2000800063f */
[----:B------:R-:W-:Y:S01]  /*06a0*/  ISETP.NE.AND P4, PT, R11, R6, PT ;  /* 0x000000060b00720c */ /* 0x000fe20003f85270 */
[----:B------:R-:W1:Y:S01]  /*06b0*/  F2I.U32.TRUNC.NTZ R12, R12 ;  /* 0x0000000c000c7305 */ /* 0x000e62000020f000 */
[----:B------:R-:W-:Y:S01]  /*06c0*/  ISETP.EQ.AND P1, PT, R2, RZ, P1 ;  /* 0x000000ff0200720c */ /* 0x000fe20000f22270 */
[----:B-----5:R-:W-:-:S03]  /*06d0*/  @!UP0 ULEA UR6, UR7, UR6, 0x18 ;  /* 0x0000000607068291 */ /* 0x020fc6000f8ec03f */
[----:B------:R-:W-:Y:S01]  /*06e0*/  SEL R18, RZ, 0x1, !P1 ;  /* 0x00000001ff127807 */ /* 0x000fe20004800000 */
[----:B------:R-:W-:Y:S01]  /*06f0*/  VOTEU.ALL UP0, P0 ;  /* 0x00000000003f7886 */ /* 0x000fe20000000000 */
[----:B------:R-:W-:Y:S01]  /*0700*/  LOP3.LUT P0, RZ, R8, 0x7, RZ, 0xc0, !PT ;  /* 0x0000000708ff7812 */ /* 0x000fe2000780c0ff */
[----:B------:R-:W-:-:S04]  /*0710*/  VIADD R8, R2, 0xffffffff ;  /* 0xffffffff02087836 */ /* 0x000fc80000000000 */
[----:B------:R-:W-:Y:S02]  /*0720*/  @P4 SHF.R.S32.HI R0, RZ, 0x1f, R19 ;  /* 0x0000001fff004819 */ /* 0x000fe40000011413 */
[----:B------:R-:W-:Y:S01]  /*0730*/  ISETP.LT.U32.AND P0, PT, R19, 0x8, !P0 ;  /* 0x000000081300780c */ /* 0x000fe20004701070 */
[----:B-1----:R-:W-:Y:S01]  /*0740*/  IMAD.MOV R23, RZ, RZ, -R12 ;  /* 0x000000ffff177224 */ /* 0x002fe200078e0a0c */
[----:B------:R-:W-:Y:S01]  /*0750*/  @P4 LEA.HI R0, R0, R19, RZ, 0x2 ;  /* 0x0000001300004211 */ /* 0x000fe200078f10ff */
[----:B------:R-:W1:Y:S02]  /*0760*/  FENCE.VIEW.ASYNC.S ;  /* 0x00000000000073c6 */ /* 0x000e640000000000 */
[----:B-1----:R1:W2:Y:S01]  /*0770*/  @!UP0 SYNCS.EXCH.64 URZ, [UR6+0x70], UR4 ;  /* 0x00007004063f85b2 */ /* 0x0022a20008000100 */
[----:B------:R-:W-:Y:S01]  /*0780*/  ISETP.GE.U32.AND P6, PT, R8, 0x2, PT ;  /* 0x000000020800780c */ /* 0x000fe20003fc6070 */
[----:B0-----:R-:W-:Y:S01]  /*0790*/  IMAD R11, R9, R23, R4 ;  /* 0x00000017090b7224 */ /* 0x001fe200078e0204 */
[----:B------:R-:W-:-:S02]  /*07a0*/  @P4 SHF.R.S32.HI R0, RZ, 0x2, R0 ;  /* 0x00000002ff004819 */ /* 0x000fc40000011400 */
[----:B------:R-:W-:Y:S02]  /*07b0*/  SEL R18, R18, 0x2, P6 ;  /* 0x0000000212127807 */ /* 0x000fe40003000000 */
[----:B------:R-:W-:Y:S02]  /*07c0*/  @P4 ISETP.NE.AND P5, PT, R0, R11, PT ;  /* 0x0000000b0000420c */ /* 0x000fe40003fa5270 */
[----:B------:R-:W-:Y:S02]  /*07d0*/  SEL R11, RZ, 0x1, !P0 ;  /* 0x00000001ff0b7807 */ /* 0x000fe40004000000 */
[----:B------:R-:W-:Y:S02]  /*07e0*/  @P4 SEL R22, RZ, 0x1, P5 ;  /* 0x00000001ff164807 */ /* 0x000fe40002800000 */
[----:B------:R-:W-:Y:S02]  /*07f0*/  LOP3.LUT R0, R95, 0x7f, RZ, 0xc0, !PT ;  /* 0x0000007f5f007812 */ /* 0x000fe400078ec0ff */
[----:B------:R-:W-:Y:S01]  /*0800*/  LOP3.LUT R22, R22, R11, RZ, 0xc0, !PT ;  /* 0x0000000b16167212 */ /* 0x000fe200078ec0ff */
[----:B------:R1:W0:Y:S01]  /*0810*/  @!UP1 SYNCS.EXCH.64 URZ, [UR6+0x78], UR4 ;  /* 0x00007804063f95b2 */ /* 0x0002220008000100 */
[----:B------:R-:W-:Y:S01]  /*0820*/  NOP ;  /* 0x0000000000007918 */ /* 0x000fe20000000000 */
[----:B-12---:R-:W-:Y:S05]  /*0830*/  @!P2 BRA `(.L_x_3) ;  /* 0x000000000008a947 */ /* 0x006fea0003800000 */
[----:B0---4-:R-:W-:Y:S01]  /*0840*/  UCGABAR_ARV ;  /* 0x00000000000079c7 */ /* 0x011fe20008000000 */
[----:B------:R-:W-:Y:S05]  /*0850*/  BRA `(.L_x_4) ;  /* 0x0000000000047947 */ /* 0x000fea0003800000 */
.L_x_3:
[----:B0---4-:R-:W-:Y:S01]  /*0860*/  NOP ;  /* 0x0000000000007918 */ /* 0x011fe20000000000 */
.L_x_4:
[----:B------:R-:W0:Y:S01]  /*0870*/  LDC R2, c[0x0][0x65c] ;  /* 0x00019700ff027b82 */ /* 0x000e220000000800 */
[----:B------:R-:W-:Y:S02]  /*0880*/  IMAD.U32 R10, RZ, RZ, UR8 ;  /* 0x00000008ff0a7e24 */ /* 0x000fe4000f8e00ff */
[----:B------:R-:W-:Y:S01]  /*0890*/  IMAD.MOV.U32 R11, RZ, RZ, RZ ;  /* 0x000000ffff0b7224 */ /* 0x000fe200078e00ff */
[----:B0-----:R-:W-:-:S04]  /*08a0*/  ISETP.NE.AND P1, PT, R2, 0x1, PT ;  /* 0x000000010200780c */ /* 0x001fc80003f25270 */
[----:B------:R-:W-:-:S09]  /*08b0*/  P2R R5, PR, RZ, 0x2 ;  /* 0x00000002ff057803 */ /* 0x000fd20000000000 */
[----:B------:R-:W0:Y:S01]  /*08c0*/  @P1 LDC R17, c[0x0][0x10] ;  /* 0x00000400ff111b82 */ /* 0x000e220000000800 */
[----:B------:R-:W-:Y:S02]  /*08d0*/  @P1 IMAD.MOV.U32 R5, RZ, RZ, RZ ;  /* 0x000000ffff051224 */ /* 0x000fe400078e00ff */
[----:B------:R-:W-:-:S05]  /*08e0*/  @P1 IMAD.MOV.U32 R15, RZ, RZ, RZ ;  /* 0x000000ffff0f1224 */ /* 0x000fca00078e00ff */
[----:B------:R-:W1:Y:S01]  /*08f0*/  @!P1 LDC R13, c[0x0][0xc] ;  /* 0x00000300ff0d9b82 */ /* 0x000e620000000800 */
[----:B------:R-:W-:Y:S01]  /*0900*/  ULDC UR4, c[0x0][0xc] ;  /* 0x0000030000047ab9 */ /* 0x000fe20000000800 */
[----:B------:R-:W-:Y:S01]  /*0910*/  ULDC UR5, c[0x0][0x10] ;  /* 0x0000040000057ab9 */ /* 0x000fe20000000800 */
[----:B------:R-:W-:Y:S01]  /*0920*/  ULDC UR6, c[0x0][0x14] ;  /* 0x0000050000067ab9 */ /* 0x000fe20000000800 */
[----:B------:R-:W-:-:S04]  /*0930*/  UIMAD.WIDE.U32 UR4, UR4, UR5, URZ ;  /* 0x00000005040472a5 */ /* 0x000fc8000f8e003f */
[----:B------:R-:W-:Y:S02]  /*0940*/  UIMAD.WIDE.U32 UR36, UR4, UR6, URZ ;  /* 0x00000006042472a5 */ /* 0x000fe4000f8e003f */
[----:B------:R-:W-:-:S04]  /*0950*/  UIMAD UR42, UR5, UR6, URZ ;  /* 0x00000006052a72a4 */ /* 0x000fc8000f8e023f */
[----:B------:R-:W-:Y:S01]  /*0960*/  UIADD3 UR42, UR37, UR42, URZ ;  /* 0x0000002a252a7290 */ /* 0x000fe2000fffe03f */
[----:B0-----:R-:W-:-:S04]  /*0970*/  @P1 IMAD.WIDE.U32 R16, R17, UR8, R4 ;  /* 0x0000000811101c25 */ /* 0x001fc8000f8e0004 */
[----:B------:R-:W-:Y:S02]  /*0980*/  @P1 IMAD.IADD R17, R17, 0x1, R15 ;  /* 0x0000000111111824 */ /* 0x000fe400078e020f */
[----:B-1----:R-:W-:-:S04]  /*0990*/  @!P1 IMAD.WIDE.U32 R10, R4, R13, R10 ;  /* 0x0000000d040a9225 */ /* 0x002fc800078e000a */
[----:B------:R-:W-:Y:S02]  /*09a0*/  @!P1 IMAD.MOV.U32 R16, RZ, RZ, R10 ;  /* 0x000000ffff109224 */ /* 0x000fe400078e000a */
[----:B------:R-:W-:Y:S01]  /*09b0*/  @!P1 IMAD.MOV.U32 R17, RZ, RZ, R11 ;  /* 0x000000ffff119224 */ /* 0x000fe200078e000b */
[----:B------:R-:W-:Y:S06]  /*09c0*/  @!P2 BRA `(.L_x_5) ;  /* 0x00000000000ca947 */ /* 0x000fec0003800000 */
[----:B------:R-:W-:Y:S01]  /*09d0*/  UCGABAR_WAIT ;  /* 0x0000000000007dc7 */ /* 0x000fe20008000000 */
[----:B------:R-:W-:Y:S01]  /*09e0*/  CCTL.IVALL ;  /* 0x00000000ff00798f */ /* 0x000fe20002000000 */
[----:B------:R-:W-:Y:S05]  /*09f0*/  BRA `(.L_x_6) ;  /* 0x0000000000047947 */ /* 0x000fea0003800000 */
.L_x_5:
[----:B------:R-:W-:Y:S06]  /*0a00*/  BAR.SYNC.DEFER_BLOCKING 0x0 ;  /* 0x0000000000007b1d */ /* 0x000fec0000010000 */
.L_x_6:
[----:B------:R-:W-:Y:S05]  /*0a10*/  @!P3 BRA `(.L_x_7) ;  /* 0x0000005c00a4b947 */ /* 0x000fea0003800000 */
[----:B------:R-:W-:-:S13]  /*0a20*/  ISETP.GT.U32.AND P0, PT, R8, 0x1, PT ;  /* 0x000000010800780c */ /* 0x000fda0003f04070 */
[----:B------:R-:W-:Y:S05]  /*0a30*/  @P0 EXIT ;  /* 0x000000000000094d */ /* 0x000fea0003800000 */
[----:B------:R-:W-:Y:S01]  /*0a40*/  ULDC.64 UR4, c[0x0][0x650] ;  /* 0x0001940000047ab9 */ /* 0x000fe20000000a00 */
[----:B------:R-:W-:Y:S01]  /*0a50*/  PRMT R3, RZ, 0x7610, R3 ;  /* 0x00007610ff037816 */ /* 0x000fe20000000003 */
[----:B------:R-:W-:Y:S01]  /*0a60*/  IMAD.MOV.U32 R103, RZ, RZ, -0x1 ;  /* 0xffffffffff677424 */ /* 0x000fe200078e00ff */
[----:B------:R-:W-:Y:S01]  /*0a70*/  ISETP.GE.U32.AND P0, PT, R16, UR4, PT ;  /* 0x0000000410007c0c */ /* 0x000fe2000bf06070 */
[----:B------:R-:W-:Y:S02]  /*0a80*/  IMAD.MOV.U32 R100, RZ, RZ, -0x1 ;  /* 0xffffffffff647424 */ /* 0x000fe400078e00ff */
[----:B------:R-:W-:Y:S01]  /*0a90*/  IMAD.MOV.U32 R101, RZ, RZ, -0x1 ;  /* 0xffffffffff657424 */ /* 0x000fe200078e00ff */
[----:B------:R-:W-:-:S13]  /*0aa0*/  ISETP.GE.U32.AND.EX P0, PT, R17, UR5, PT, P0 ;  /* 0x0000000511007c0c */ /* 0x000fda000bf06100 */
[----:B------:R-:W-:Y:S05]  /*0ab0*/  @P0 BRA `(.L_x_8) ;  /* 0x0000000400280947 */ /* 0x000fea0003800000 */
[----:B------:R-:W0:Y:S01]  /*0ac0*/  LDC.64 R24, c[0x0][0x628] ;  /* 0x00018a00ff187b82 */ /* 0x000e220000000a00 */
[----:B------:R-:W-:Y:S02]  /*0ad0*/  IMAD.MOV.U32 R10, RZ, RZ, R16 ;  /* 0x000000ffff0a7224 */ /* 0x000fe400078e0010 */
[----:B------:R-:W-:-:S05]  /*0ae0*/  IMAD.MOV.U32 R11, RZ, RZ, R17 ;  /* 0x000000ffff0b7224 */ /* 0x000fca00078e0011 */
[----:B------:R-:W1:Y:S08]  /*0af0*/  LDC R8, c[0x0][0x630] ;  /* 0x00018c00ff087b82 */ /* 0x000e700000000800 */
[----:B------:R-:W2:Y:S01]  /*0b00*/  LDC.64 R26, c[0x0][0x620] ;  /* 0x00018800ff1a7b82 */ /* 0x000ea20000000a00 */
[----:B0-----:R-:W-:-:S04]  /*0b10*/  ISETP.NE.U32.AND P0, PT, R24, RZ, PT ;  /* 0x000000ff1800720c */ /* 0x001fc80003f05070 */
[----:B------:R-:W-:-:S13]  /*0b20*/  ISETP.NE.AND.EX P0, PT, R25, RZ, PT, P0 ;  /* 0x000000ff1900720c */ /* 0x000fda0003f05300 */
[----:B-12---:R-:W-:Y:S05]  /*0b30*/  @!P0 BRA `(.L_x_9) ;  /* 0x0000000000288947 */ /* 0x006fea0003800000 */
[----:B------:R-:W0:Y:S02]  /*0b40*/  LDC R3, c[0x0][0x634] ;  /* 0x00018d00ff037b82 */ /* 0x000e240000000800 */
[----:B0-----:R-:W-:-:S05]  /*0b50*/  IADD3 R3, P0, R16, R3, RZ ;  /* 0x0000000310037210 */ /* 0x001fca0007f1e0ff */
[----:B------:R-:W-:-:S04]  /*0b60*/  IMAD.X R21, RZ, RZ, R17, P0 ;  /* 0x000000ffff157224 */ /* 0x000fc800000e0611 */
[----:B------:R-:W-:-:S04]  /*0b70*/  IMAD.WIDE.U32 R10, R21, R24, RZ ;  /* 0x00000018150a7225 */ /* 0x000fc800078e00ff */
[----:B------:R-:W-:-:S04]  /*0b80*/  IMAD.WIDE.U32 R12, P0, R3, R25, R10 ;  /* 0x00000019030c7225 */ /* 0x000fc8000780000a */
[----:B------:R-:W-:-:S04]  /*0b90*/  IMAD.WIDE.U32 R10, R3, R24, RZ ;  /* 0x00000018030a7225 */ /* 0x000fc800078e00ff */
[----:B------:R-:W-:Y:S01]  /*0ba0*/  IMAD.X R15, RZ, RZ, RZ, P0 ;  /* 0x000000ffff0f7224 */ /* 0x000fe200000e06ff */
[----:B------:R-:W-:Y:S01]  /*0bb0*/  IADD3 RZ, P0, R11, R12, RZ ;  /* 0x0000000c0bff7210 */ /* 0x000fe20007f1e0ff */
[----:B------:R-:W-:-:S04]  /*0bc0*/  IMAD.MOV.U32 R14, RZ, RZ, R13 ;  /* 0x000000ffff0e7224 */ /* 0x000fc800078e000d */
[----:B------:R-:W-:-:S08]  /*0bd0*/  IMAD.WIDE.U32.X R10, R21, R25, R14, P0 ;  /* 0x00000019150a7225 */ /* 0x000fd000000e040e */
.L_x_9:
[----:B------:R-:W0:Y:S01]  /*0be0*/  LDC.64 R30, c[0x0][0x640] ;  /* 0x00019000ff1e7b82 */ /* 0x000e220000000a00 */
[-CC-:B------:R-:W-:Y:S01]  /*0bf0*/  SHF.R.U64 R101, R10, R8.reuse, R11.reuse ;  /* 0x000000080a657219 */ /* 0x180fe2000000120b */
[----:B------:R-:W-:Y:S01]  /*0c00*/  IMAD R29, R9, R23, R4 ;  /* 0x00000017091d7224 */ /* 0x000fe200078e0204 */
[----:B------:R-:W-:Y:S01]  /*0c10*/  SHF.R.U32.HI R3, RZ, R8, R11 ;  /* 0x00000008ff037219 */ /* 0x000fe2000001160b */
[----:B------:R-:W-:Y:S01]  /*0c20*/  IMAD.MOV.U32 R23, RZ, RZ, 0x1 ;  /* 0x00000001ff177424 */ /* 0x000fe200078e00ff */
[----:B------:R-:W-:-:S03]  /*0c30*/  IADD3 R5, P0, RZ, -R101, RZ ;  /* 0x80000065ff057210 */ /* 0x000fc60007f1e0ff */
[----:B------:R-:W1:Y:S02]  /*0c40*/  LDC R12, c[0x0][0x618] ;  /* 0x00018600ff0c7b82 */ /* 0x000e640000000800 */
[----:B------:R-:W-:Y:S02]  /*0c50*/  IMAD.X R3, RZ, RZ, ~R3, P0 ;  /* 0x000000ffff037224 */ /* 0x000fe400000e0e03 */
[----:B------:R-:W-:-:S04]  /*0c60*/  IMAD.WIDE.U32 R10, R5, R26, R16 ;  /* 0x0000001a050a7225 */ /* 0x000fc800078e0010 */
[----:B------:R-:W2:Y:S01]  /*0c70*/  LDC R20, c[0x0][0x608] ;  /* 0x00018200ff147b82 */ /* 0x000ea20000000800 */
[----:B------:R-:W-:Y:S02]  /*0c80*/  IMAD R8, R3, R26, RZ ;  /* 0x0000001a03087224 */ /* 0x000fe400078e02ff */
[----:B------:R-:W-:Y:S02]  /*0c90*/  IMAD.MOV.U32 R3, RZ, RZ, -0x1 ;  /* 0xffffffffff037424 */ /* 0x000fe400078e00ff */
[----:B------:R-:W-:-:S03]  /*0ca0*/  IMAD R5, R5, R27, R8 ;  /* 0x0000001b05057224 */ /* 0x000fc600078e0208 */
[----:B------:R-:W3:Y:S01]  /*0cb0*/  LDC R28, c[0x0][0x658] ;  /* 0x00019600ff1c7b82 */ /* 0x000ee20000000800 */
[----:B------:R-:W-:Y:S01]  /*0cc0*/  IMAD.IADD R5, R11, 0x1, R5 ;  /* 0x000000010b057824 */ /* 0x000fe200078e0205 */
[----:B0-----:R-:W-:-:S04]  /*0cd0*/  ISETP.NE.U32.AND P0, PT, R30, RZ, PT ;  /* 0x000000ff1e00720c */ /* 0x001fc80003f05070 */
[----:B------:R-:W-:Y:S02]  /*0ce0*/  ISETP.NE.AND.EX P0, PT, R31, RZ, PT, P0 ;  /* 0x000000ff1f00720c */ /* 0x000fe40003f05300 */
[----:B------:R-:W0:Y:S01]  /*0cf0*/  LDC R24, c[0x0][0x600] ;  /* 0x00018000ff187b82 */ /* 0x000e220000000800 */
[-CC-:B-1----:R-:W-:Y:S02]  /*0d00*/  SHF.R.U64 R14, R10, R12.reuse, R5.reuse ;  /* 0x0000000c0a0e7219 */ /* 0x182fe40000001205 */
[----:B------:R-:W-:-:S05]  /*0d10*/  SHF.R.U32.HI R5, RZ, R12, R5 ;  /* 0x0000000cff057219 */ /* 0x000fca0000011605 */
[----:B------:R-:W1:Y:S01]  /*0d20*/  LDC R15, c[0x0][0x648] ;  /* 0x00019200ff0f7b82 */ /* 0x000e620000000800 */
[-CC-:B--2---:R-:W-:Y:S02]  /*0d30*/  SHF.R.U64 R27, R14, R20.reuse, R5.reuse ;  /* 0x000000140e1b7219 */ /* 0x184fe40000001205 */
[----:B------:R-:W-:-:S05]  /*0d40*/  SHF.R.U32.HI R5, RZ, R20, R5 ;  /* 0x00000014ff057219 */ /* 0x000fca0000011605 */
[----:B------:R-:W2:Y:S01]  /*0d50*/  LDC R21, c[0x0][0x638] ;  /* 0x00018e00ff157b82 */ /* 0x000ea20000000800 */
[-CC-:B---3--:R-:W-:Y:S02]  /*0d60*/  SHF.R.U64 R20, R27, R28.reuse, R5.reuse ;  /* 0x0000001c1b147219 */ /* 0x188fe40000001205 */
[-C--:B------:R-:W-:Y:S02]  /*0d70*/  SHF.L.U32 R3, R3, R28.reuse, RZ ;  /* 0x0000001c03037219 */ /* 0x080fe400000006ff */
[----:B------:R-:W-:Y:S01]  /*0d80*/  SHF.R.U32.HI R5, RZ, R28, R5 ;  /* 0x0000001cff057219 */ /* 0x000fe20000011605 */
[----:B------:R-:W-:Y:S01]  /*0d90*/  IMAD.MOV.U32 R4, RZ, RZ, R20 ;  /* 0x000000ffff047224 */ /* 0x000fe200078e0014 */
[----:B------:R-:W-:Y:S01]  /*0da0*/  LOP3.LUT R12, RZ, R3, RZ, 0x33, !PT ;  /* 0x00000003ff0c7212 */ /* 0x000fe200078e33ff */
[----:B------:R-:W3:Y:S01]  /*0db0*/  LDC R25, c[0x0][0x610] ;  /* 0x00018400ff197b82 */ /* 0x000ee20000000800 */
[----:B------:R-:W-:Y:S05]  /*0dc0*/  @!P0 BRA `(.L_x_10) ;  /* 0x0000000000288947 */ /* 0x000fea0003800000 */
[----:B------:R-:W4:Y:S02]  /*0dd0*/  LDC R3, c[0x0][0x64c] ;  /* 0x00019300ff037b82 */ /* 0x000f240000000800 */
[----:B----4-:R-:W-:-:S05]  /*0de0*/  IADD3 R3, P0, R20, R3, RZ ;  /* 0x0000000314037210 */ /* 0x010fca0007f1e0ff */
        /* <DEDUP_REMOVED lines=8> */
.L_x_10:
[----:B-1----:R-:W-:Y:S01]  /*0e70*/  SHF.R.U64 R4, R4, R15, R5 ;  /* 0x0000000f04047219 */ /* 0x002fe20000001205 */
[----:B0-----:R-:W-:Y:S01]  /*0e80*/  VIADD R5, R24, 0xffffffff ;  /* 0xffffffff18057836 */ /* 0x001fe20000000000 */
[----:B------:R-:W-:Y:S02]  /*0e90*/  SHF.L.U32 R3, R23, R28, RZ ;  /* 0x0000001c17037219 */ /* 0x000fe400000006ff */
[----:B------:R-:W-:Y:S01]  /*0ea0*/  LOP3.LUT R12, R27, R12, RZ, 0xc0, !PT ;  /* 0x0000000c1b0c7212 */ /* 0x000fe200078ec0ff */
[----:B------:R-:W-:Y:S01]  /*0eb0*/  IMAD.MOV R8, RZ, RZ, -R4 ;  /* 0x000000ffff087224 */ /* 0x000fe200078e0a04 */
[----:B------:R-:W-:Y:S02]  /*0ec0*/  SEL R6, R6, R29, !P1 ;  /* 0x0000001d06067207 */ /* 0x000fe40004800000 */
[----:B------:R-:W-:Y:S01]  /*0ed0*/  LOP3.LUT R5, R14, R5, RZ, 0xc0, !PT ;  /* 0x000000050e057212 */ /* 0x000fe200078ec0ff */
[----:B------:R-:W-:Y:S02]  /*0ee0*/  IMAD R9, R3, R4, R12 ;  /* 0x0000000403097224 */ /* 0x000fe400078e020c */
[----:B--2---:R-:W-:-:S02]  /*0ef0*/  IMAD R3, R8, R21, R20 ;  /* 0x0000001508037224 */ /* 0x004fc400078e0214 */
[----:B---3--:R-:W-:Y:S02]  /*0f00*/  IMAD R6, R9, R25, R6 ;  /* 0x0000001909067224 */ /* 0x008fe400078e0206 */
[----:B------:R-:W-:Y:S02]  /*0f10*/  IMAD R103, R3, R24, R5 ;  /* 0x0000001803677224 */ /* 0x000fe400078e0205 */
[----:B------:R-:W-:-:S03]  /*0f20*/  IMAD.MOV.U32 R4, RZ, RZ, 0x1 ;  /* 0x00000001ff047424 */ /* 0x000fc600078e00ff */
[----:B------:R-:W-:Y:S02]  /*0f30*/  SEL R100, R103, R6, !P1 ;  /* 0x0000000667647207 */ /* 0x000fe40004800000 */
[----:B------:R-:W-:Y:S02]  /*0f40*/  PRMT R3, R4, 0x7610, R3 ;  /* 0x0000761004037816 */ /* 0x000fe40000000003 */
[----:B------:R-:W-:-:S07]  /*0f50*/  SEL R103, R6, R103, !P1 ;  /* 0x0000006706677207 */ /* 0x000fce0004800000 */
.L_x_8:
[----:B------:R-:W-:-:S08]  /*0f60*/  NOP ;  /* 0x0000000000007918 */ /* 0x000fd00000000000 */
[----:B------:R-:W0:Y:S02]  /*0f70*/  USETMAXREG.TRY_ALLOC.CTAPOOL UP0, 0xe8 ;  /* 0x000000e8000079c8 */ /* 0x000e240008000600 */
[----:B0-----:R-:W-:-:S13]  /*0f80*/  PLOP3.LUT P0, PT, PT, PT, UP0, 0x80, 0x0 ;  /* 0x000000000000781c */ /* 0x001fda0003f0f008 */
[----:B------:R-:W-:Y:S05]  /*0f90*/  @!P0 BRA `(.L_x_8) ;  /* 0xfffffffc00f08947 */ /* 0x000fea000383ffff */
[----:B------:R-:W-:Y:S01]  /*0fa0*/  ULDC.64 UR4, c[0x0][0x598] ;  /* 0x0001660000047ab9 */ /* 0x000fe20000000a00 */
[----:B------:R-:W-:Y:S01]  /*0fb0*/  ULDC.64 UR38, c[0x0][0x208] ;  /* 0x0000820000267ab9 */ /* 0x000fe20000000a00 */
[----:B------:R-:W-:-:S04]  /*0fc0*/  ISETP.NE.U32.AND P0, PT, RZ, UR4, PT ;  /* 0x00000004ff007c0c */ /* 0x000fc8000bf05070 */
[----:B------:R-:W-:-:S13]  /*0fd0*/  ISETP.NE.AND.EX P0, PT, RZ, UR5, PT, P0 ;  /* 0x00000005ff007c0c */ /* 0x000fda000bf05300 */
[----:B------:R-:W-:Y:S05]  /*0fe0*/  @!P0 BRA `(.L_x_11) ;  /* 0x00000000001c8947 */ /* 0x000fea0003800000 */
[----:B------:R-:W0:Y:S02]  /*0ff0*/  LDC.64 R4, c[0x0][0x598] ;  /* 0x00016600ff047b82 */ /* 0x000e240000000a00 */
[----:B0-----:R-:W2:Y:S02]  /*1000*/  LDG.E.64 R4, desc[UR38][R4.64] ;  /* 0x0000002604047981 */ /* 0x001ea4000c1e1b00 */
[----:B--2---:R-:W-:-:S04]  /*1010*/  ISETP.NE.U32.AND P0, PT, R4, RZ, PT ;  /* 0x000000ff0400720c */ /* 0x004fc80003f05070 */
[----:B------:R-:W-:-:S13]  /*1020*/  ISETP.NE.AND.EX P0, PT, R5, RZ, PT, P0 ;  /* 0x000000ff0500720c */ /* 0x000fda0003f05300 */
[----:B------:R-:W-:Y:S05]  /*1030*/  @!P0 BRA `(.L_x_11) ;  /* 0x0000000000088947 */ /* 0x000fea0003800000 */
[----:B------:R0:W5:Y:S01]  /*1040*/  LD.E R23, desc[UR38][R4.64] ;  /* 0x0000002604177980 */ /* 0x000162000c101900 */
[----:B------:R-:W-:Y:S05]  /*1050*/  BRA `(.L_x_12) ;  /* 0x0000000000247947 */ /* 0x000fea0003800000 */
.L_x_11:
[----:B------:R-:W-:Y:S02]  /*1060*/  ULDC.64 UR4, c[0x0][0x588] ;  /* 0x0001620000047ab9 */ /* 0x000fe40000000a00 */
[----:B------:R-:W-:-:S04]  /*1070*/  ISETP.NE.U32.AND P0, PT, RZ, UR4, PT ;  /* 0x00000004ff007c0c */ /* 0x000fc8000bf05070 */
[----:B------:R-:W-:-:S13]  /*1080*/  ISETP.NE.AND.EX P0, PT, RZ, UR5, PT, P0 ;  /* 0x00000005ff007c0c */ /* 0x000fda000bf05300 */
[----:B------:R-:W-:Y:S05]  /*1090*/  @!P0 BRA `(.L_x_13) ;  /* 0x00000000000c8947 */ /* 0x000fea0003800000 */
[----:B------:R-:W0:Y:S02]  /*10a0*/  LDC.64 R4, c[0x0][0x588] ;  /* 0x00016200ff047b82 */ /* 0x000e240000000a00 */
[----:B0-----:R1:W5:Y:S01]  /*10b0*/  LDG.E R23, desc[UR38][R4.64] ;  /* 0x0000002604177981 */ /* 0x001362000c1e1900 */
[----:B------:R-:W-:Y:S05]  /*10c0*/  BRA `(.L_x_12) ;  /* 0x0000000000087947 */ /* 0x000fea0003800000 */
.L_x_13:
[----:B------:R-:W-:Y:S02]  /*10d0*/  ULDC UR4, c[0x0][0x580] ;  /* 0x0001600000047ab9 */ /* 0x000fe40000000800 */
[----:B------:R-:W-:-:S07]  /*10e0*/  IMAD.U32 R23, RZ, RZ, UR4 ;  /* 0x00000004ff177e24 */ /* 0x000fce000f8e00ff */
.L_x_12:
[----:B------:R-:W-:Y:S02]  /*10f0*/  ULDC.64 UR4, c[0x0][0x5a0] ;  /* 0x0001680000047ab9 */ /* 0x000fe40000000a00 */
[----:B------:R-:W-:-:S04]  /*1100*/  ISETP.NE.U32.AND P0, PT, RZ, UR4, PT ;  /* 0x00000004ff007c0c */ /* 0x000fc8000bf05070 */
[----:B------:R-:W-:-:S13]  /*1110*/  ISETP.NE.AND.EX P0, PT, RZ, UR5, PT, P0 ;  /* 0x00000005ff007c0c */ /* 0x000fda000bf05300 */
[----:B------:R-:W-:Y:S05]  /*1120*/  @!P0 BRA `(.L_x_14) ;  /* 0x00000000001c8947 */ /* 0x000fea0003800000 */
[----:B01----:R-:W0:Y:S02]  /*1130*/  LDC.64 R4, c[0x0][0x5a0] ;  /* 0x00016800ff047b82 */ /* 0x003e240000000a00 */
[----:B0-----:R-:W2:Y:S02]  /*1140*/  LDG.E.64 R4, desc[UR38][R4.64] ;  /* 0x0000002604047981 */ /* 0x001ea4000c1e1b00 */
[----:B--2---:R-:W-:-:S04]  /*1150*/  ISETP.NE.U32.AND P0, PT, R4, RZ, PT ;  /* 0x000000ff0400720c */ /* 0x004fc80003f05070 */
[----:B------:R-:W-:-:S13]  /*1160*/  ISETP.NE.AND.EX P0, PT, R5, RZ, PT, P0 ;  /* 0x000000ff0500720c */ /* 0x000fda0003f05300 */
[----:B------:R-:W-:Y:S05]  /*1170*/  @!P0 BRA `(.L_x_14) ;  /* 0x0000000000088947 */ /* 0x000fea0003800000 */
[----:B------:R0:W5:Y:S01]  /*1180*/  LD.E R90, desc[UR38][R4.64] ;  /* 0x00000026045a7980 */ /* 0x000162000c101900 */
[----:B------:R-:W-:Y:S05]  /*1190*/  BRA `(.L_x_15) ;  /* 0x0000000000247947 */ /* 0x000fea0003800000 */
.L_x_14:
[----:B------:R-:W-:Y:S02]  /*11a0*/  ULDC.64 UR4, c[0x0][0x590] ;  /* 0x0001640000047ab9 */ /* 0x000fe40000000a00 */
[----:B------:R-:W-:-:S04]  /*11b0*/  ISETP.NE.U32.AND P0, PT, RZ, UR4, PT ;  /* 0x00000004ff007c0c */ /* 0x000fc8000bf05070 */
[----:B------:R-:W-:-:S13]  /*11c0*/  ISETP.NE.AND.EX P0, PT, RZ, UR5, PT, P0 ;  /* 0x00000005ff007c0c */ /* 0x000fda000bf05300 */
[----:B------:R-:W-:Y:S05]  /*11d0*/  @!P0 BRA `(.L_x_16) ;  /* 0x00000000000c8947 */ /* 0x000fea0003800000 */
[----:B------:R-:W2:Y:S02]  /*11e0*/  LDC.64 R90, c[0x0][0x590] ;  /* 0x00016400ff5a7b82 */ /* 0x000ea40000000a00 */
[----:B--2---:R2:W5:Y:S01]  /*11f0*/  LDG.E R90, desc[UR38][R90.64] ;  /* 0x000000265a5a7981 */ /* 0x004562000c1e1900 */
[----:B------:R-:W-:Y:S05]  /*1200*/  BRA `(.L_x_15) ;  /* 0x0000000000087947 */ /* 0x000fea0003800000 */
.L_x_16:
[----:B------:R-:W-:Y:S02]  /*1210*/  ULDC UR4, c[0x0][0x584] ;  /* 0x0001610000047ab9 */ /* 0x000fe40000000800 */
[----:B------:R-:W-:-:S07]  /*1220*/  IMAD.U32 R90, RZ, RZ, UR4 ;  /* 0x00000004ff5a7e24 */ /* 0x000fce000f8e00ff */
.L_x_15:
[----:B------:R-:W-:-:S13]  /*1230*/  LOP3.LUT P0, RZ, R3, 0xff, RZ, 0xc0, !PT ;  /* 0x000000ff03ff7812 */ /* 0x000fda000780c0ff */
[----:B------:R-:W-:Y:S05]  /*1240*/  @!P0 EXIT ;  /* 0x000000000000894d */ /* 0x000fea0003800000 */
[----:B------:R-:W3:Y:S01]  /*1250*/  LDC R93, c[0x0][0x658] ;  /* 0x00019600ff5d7b82 */ /* 0x000ee20000000800 */
[----:B------:R-:W-:Y:S01]  /*1260*/  LOP3.LUT R7, R7, 0x1, RZ, 0xc0, !PT ;  /* 0x0000000107077812 */ /* 0x000fe200078ec0ff */
[----:B------:R-:W-:Y:S01]  /*1270*/  ULDC.64 UR6, c[0x0][0x288] ;  /* 0x0000a20000067ab9 */ /* 0x000fe20000000a00 */
[----:B------:R-:W-:Y:S01]  /*1280*/  SHF.R.U32.HI R3, RZ, 0x2, R95 ;  /* 0x00000002ff037819 */ /* 0x000fe2000001165f */
[----:B------:R-:W-:Y:S01]  /*1290*/  UIADD3 UR4, UR7, 0x3f, URZ ;  /* 0x0000003f07047890 */ /* 0x000fe2000fffe03f */
[----:B------:R-:W-:Y:S01]  /*12a0*/  SHF.R.U32.HI R0, RZ, 0x1, R0 ;  /* 0x00000001ff007819 */ /* 0x000fe20000011600 */
[----:B------:R-:W-:Y:S01]  /*12b0*/  IMAD.SHL.U32 R88, R7, 0x40, RZ ;  /* 0x0000004007587824 */ /* 0x000fe200078e00ff */
[----:B------:R-:W-:Y:S01]  /*12c0*/  LOP3.LUT R3, R3, 0x7, RZ, 0xc0, !PT ;  /* 0x0000000703037812 */ /* 0x000fe200078ec0ff */
[----:B------:R-:W4:Y:S01]  /*12d0*/  LDC.64 R8, c[0x0][0x5c8] ;  /* 0x00017200ff087b82 */ /* 0x000f220000000a00 */
[----:B------:R-:W-:Y:S01]  /*12e0*/  USHF.R.S32.HI UR5, URZ, 0x1f, UR4 ;  /* 0x0000001f3f057899 */ /* 0x000fe20008011404 */
[----:B------:R-:W-:Y:S01]  /*12f0*/  LOP3.LUT R0, R0, 0x30, RZ, 0xc0, !PT ;  /* 0x0000003000007812 */ /* 0x000fe200078ec0ff */
[----:B------:R-:W-:Y:S01]  /*1300*/  IMAD.MOV.U32 R6, RZ, RZ, 0x1 ;  /* 0x00000001ff067424 */ /* 0x000fe200078e00ff */
[--C-:B------:R-:W-:Y:S01]  /*1310*/  LOP3.LUT R88, R88, 0x40, R3.reuse, 0xe2, !PT ;  /* 0x0000004058587812 */ /* 0x100fe200078ee203 */
[----:B------:R-:W-:Y:S01]  /*1320*/  ULEA.HI UR5, UR5, UR4, URZ, 0x6 ;  /* 0x0000000405057291 */ /* 0x000fe2000f8f303f */
[-C--:B01----:R-:W-:Y:S01]  /*1330*/  IADD3 R4, RZ, -R0.reuse, -R3 ;  /* 0x80000000ff047210 */ /* 0x083fe20007ffe803 */
[----:B------:R-:W-:Y:S01]  /*1340*/  IMAD.U32 R5, RZ, RZ, UR6 ;  /* 0x00000006ff057e24 */ /* 0x000fe2000f8e00ff */
[----:B------:R-:W0:Y:S01]  /*1350*/  LDC R97, c[0x0][0x600] ;  /* 0x00018000ff617b82 */ /* 0x000e220000000800 */
[----:B------:R-:W-:Y:S01]  /*1360*/  LOP3.LUT R88, R88, R0, RZ, 0xfc, !PT ;  /* 0x0000000058587212 */ /* 0x000fe200078efcff */
[----:B------:R-:W-:Y:S01]  /*1370*/  IMAD.MOV.U32 R0, RZ, RZ, -0x1 ;  /* 0xffffffffff007424 */ /* 0x000fe200078e00ff */
[----:B------:R-:W-:Y:S01]  /*1380*/  USHF.R.S32.HI UR43, URZ, 0x6, UR5 ;  /* 0x000000063f2b7899 */ /* 0x000fe20008011405 */
[----:B------:R-:W-:Y:S01]  /*1390*/  LOP3.LUT R94, R95, 0x3, RZ, 0xc0, !PT ;  /* 0x000000035f5e7812 */ /* 0x000fe200078ec0ff */
[----:B------:R-:W-:Y:S01]  /*13a0*/  IMAD R4, R7, -0x40, R4 ;  /* 0xffffffc007047824 */ /* 0x000fe200078e0204 */
[C---:B------:R-:W-:Y:S01]  /*13b0*/  LOP3.LUT R96, R95.reuse, 0x80, RZ, 0xc0, !PT ;  /* 0x000000805f607812 */ /* 0x040fe200078ec0ff */
[----:B------:R-:W-:Y:S01]  /*13c0*/  UISETP.LT.AND UP0, UPT, UR43, 0x1, UPT ;  /* 0x000000012b00788c */ /* 0x000fe2000bf01270 */
[-C--:B---3--:R-:W-:Y:S01]  /*13d0*/  SHF.L.U32 R0, R0, R93.reuse, RZ ;  /* 0x0000005d00007219 */ /* 0x088fe200000006ff */
[----:B------:R-:W-:Y:S01]  /*13e0*/  ULDC UR4, c[0x0][0x284] ;  /* 0x0000a10000047ab9 */ /* 0x000fe20000000800 */
[----:B------:R-:W-:Y:S01]  /*13f0*/  IMAD R94, R94, -0x2, R5 ;  /* 0xfffffffe5e5e7824 */ /* 0x000fe200078e0205 */
[----:B------:R-:W-:Y:S01]  /*1400*/  USEL UR44, UR43, 0x1, UP0 ;  /* 0x000000012b2c7887 */ /* 0x000fe20008000000 */
[----:B------:R-:W-:Y:S01]  /*1410*/  SHF.L.U32 R93, R6, R93, RZ ;  /* 0x0000005d065d7219 */ /* 0x000fe200000006ff */
[----:B------:R-:W-:Y:S01]  /*1420*/  IMAD.SHL.U32 R95, R95, 0x2, RZ ;  /* 0x000000025f5f7824 */ /* 0x000fe200078e00ff */
[----:B------:R-:W-:Y:S01]  /*1430*/  LOP3.LUT R102, R18, 0x1, RZ, 0xfc, !PT ;  /* 0x0000000112667812 */ /* 0x000fe200078efcff */
[----:B------:R-:W-:Y:S01]  /*1440*/  VIADD R99, R4, UR4 ;  /* 0x0000000404637c36 */ /* 0x000fe20008000000 */
[C---:B----4-:R-:W-:Y:S01]  /*1450*/  SHF.L.U64.HI R92, R8.reuse, 0x3, R9 ;  /* 0x00000003085c7819 */ /* 0x050fe20000010209 */
[----:B--2---:R-:W-:Y:S01]  /*1460*/  IMAD.SHL.U32 R91, R8, 0x8, RZ ;  /* 0x00000008085b7824 */ /* 0x004fe200078e00ff */
[----:B------:R-:W-:Y:S01]  /*1470*/  SHF.R.U32.HI R96, RZ, 0x7, R96 ;  /* 0x00000007ff607819 */ /* 0x000fe20000011660 */
[----:B------:R-:W-:Y:S01]  /*1480*/  IMAD.MOV.U32 R89, RZ, RZ, RZ ;  /* 0x000000ffff597224 */ /* 0x000fe200078e00ff */
[----:B------:R-:W-:Y:S01]  /*1490*/  LOP3.LUT R98, RZ, R0, RZ, 0x33, !PT ;  /* 0x00000000ff627212 */ /* 0x000fe200078e33ff */
[----:B------:R-:W-:Y:S01]  /*14a0*/  UIADD3 UR44, UR43, -UR44, URZ ;  /* 0x8000002c2b2c7290 */ /* 0x000fe2000fffe03f */
[----:B------:R-:W-:Y:S01]  /*14b0*/  UMOV UR40, URZ ;  /* 0x0000003f00287c82 */ /* 0x000fe20008000000 */
[----:B0-----:R-:W-:Y:S01]  /*14c0*/  VIADD R97, R97, 0xffffffff ;  /* 0xffffffff61617836 */ /* 0x001fe20000000000 */
[----:B------:R-:W-:-:S09]  /*14d0*/  UMOV UR41, URZ ;  /* 0x0000003f00297c82 */ /* 0x000fd20008000000 */
.L_x_162:
[----:B0-----:R-:W0:Y:S01]  /*14e0*/  SHFL.IDX PT, R0, R96, RZ, 0x1f ;  /* 0x00001fff60007589 */ /* 0x001e2200000e0000 */
[----:B-1----:R-:W1:Y:S01]  /*14f0*/  S2UR UR7, SR_CgaCtaId ;  /* 0x00000000000779c3 */ /* 0x002e620000008800 */
[----:B------:R-:W-:Y:S01]  /*1500*/  UMOV UR6, 0x400 ;  /* 0x0000040000067882 */ /* 0x000fe20000000000 */
[----:B0-----:R-:W-:Y:S01]  /*1510*/  R2UR UR4, R0 ;  /* 0x00000000000472ca */ /* 0x001fe200000e0000 */
[----:B-1----:R-:W-:-:S12]  /*1520*/  ULEA UR6, UR7, UR6, 0x18 ;  /* 0x0000000607067291 */ /* 0x002fd8000f8ec03f */
[----:B------:R-:W-:-:S04]  /*1530*/  ULEA.HI UR5, UR4, UR4, URZ, 0x1 ;  /* 0x0000000404057291 */ /* 0x000fc8000f8f083f */
[----:B------:R-:W-:-:S04]  /*1540*/  ULOP3.LUT UR5, UR5, 0x7fffe, URZ, 0xc0, !UPT ;  /* 0x0007fffe05057892 */ /* 0x000fc8000f8ec03f */
[----:B------:R-:W-:-:S03]  /*1550*/  UIADD3 UR5, UR4, -UR5, URZ ;  /* 0x8000000504057290 */ /* 0x000fc6000fffe03f */
[----:B------:R-:W-:Y:S01]  /*1560*/  ULDC UR4, c[0x0][0x28c] ;  /* 0x0000a30000047ab9 */ /* 0x000fe20000000800 */
[----:B------:R-:W-:Y:S01]  /*1570*/  ULEA UR5, UR5, UR6, 0xd ;  /* 0x0000000605057291 */ /* 0x000fe2000f8e683f */
[----:B------:R-:W-:-:S03]  /*1580*/  ISETP.LT.AND P0, PT, RZ, UR4, PT ;  /* 0x00000004ff007c0c */ /* 0x000fc6000bf01270 */
[----:B------:R-:W-:-:S04]  /*1590*/  UIADD3 UR5, UR5, 0x180, URZ ;  /* 0x0000018005057890 */ /* 0x000fc8000fffe03f */
[----:B------:R-:W-:-:S04]  /*15a0*/  USHF.R.U32.HI UR5, URZ, 0x4, UR5 ;  /* 0x000000043f057899 */ /* 0x000fc80008011605 */
[----:B------:R-:W-:Y:S02]  /*15b0*/  ULOP3.LUT UR45, UR5, 0x3fff, URZ, 0xc0, !UPT ;  /* 0x00003fff052d7892 */ /* 0x000fe4000f8ec03f */
[----:B--2345:R-:W-:Y:S10]  /*15c0*/  @P0 BRA `(.L_x_17) ;  /* 0x0000000000400947 */ /* 0x03cff40003800000 */
[----:B------:R-:W-:Y:S01]  /*15d0*/  MOV R0, 0x0 ;  /* 0x0000000000007802 */ /* 0x000fe20000000f00 */
[----:B------:R-:W-:Y:S01]  /*15e0*/  ULDC.64 UR4, c[0x4][0x68] ;  /* 0x01001a0000047ab9 */ /* 0x000fe20000000a00 */
[----:B------:R-:W-:Y:S01]  /*15f0*/  ULDC.64 UR6, c[0x4][0x8] ;  /* 0x0100020000067ab9 */ /* 0x000fe20000000a00 */
[----:B------:R-:W-:Y:S01]  /*1600*/  IMAD.U32 R4, RZ, RZ, UR4 ;  /* 0x00000004ff047e24 */ /* 0x000fe2000f8e00ff */
[----:B------:R0:W1:Y:S01]  /*1610*/  LDC.64 R14, c[0x4][R0] ;  /* 0x01000000000e7b82 */ /* 0x0000620000000a00 */
[----:B------:R-:W-:Y:S01]  /*1620*/  IMAD.U32 R5, RZ, RZ, UR5 ;  /* 0x00000005ff057e24 */ /* 0x000fe2000f8e00ff */
[----:B------:R-:W-:Y:S01]  /*1630*/  ULDC.64 UR4, c[0x4][0x70] ;  /* 0x01001c0000047ab9 */ /* 0x000fe20000000a00 */
[----:B------:R-:W-:Y:S02]  /*1640*/  IMAD.U32 R10, RZ, RZ, UR6 ;  /* 0x00000006ff0a7e24 */ /* 0x000fe4000f8e00ff */
[----:B------:R-:W-:Y:S02]  /*1650*/  IMAD.U32 R6, RZ, RZ, UR4 ;  /* 0x00000004ff067e24 */ /* 0x000fe4000f8e00ff */
[----:B------:R-:W-:-:S02]  /*1660*/  IMAD.U32 R7, RZ, RZ, UR5 ;  /* 0x00000005ff077e24 */ /* 0x000fc4000f8e00ff */
[----:B------:R-:W-:Y:S02]  /*1670*/  IMAD.U32 R11, RZ, RZ, UR7 ;  /* 0x00000007ff0b7e24 */ /* 0x000fe4000f8e00ff */
[----:B------:R-:W-:Y:S02]  /*1680*/  IMAD.MOV.U32 R8, RZ, RZ, 0x1e1 ;  /* 0x000001e1ff087424 */ /* 0x000fe400078e00ff */
[----:B------:R-:W-:Y:S02]  /*1690*/  IMAD.MOV.U32 R12, RZ, RZ, 0x1 ;  /* 0x00000001ff0c7424 */ /* 0x000fe400078e00ff */
[----:B0-----:R-:W-:-:S07]  /*16a0*/  IMAD.MOV.U32 R13, RZ, RZ, RZ ;  /* 0x000000ffff0d7224 */ /* 0x001fce00078e00ff */
[----:B------:R-:W-:-:S07]  /*16b0*/  LEPC R20, `(.L_x_17) ;  /* 0x000000001014794e */ /* 0x000fce0000000000 */
[----:B-1---5:R-:W-:Y:S05]  /*16c0*/  CALL.ABS.NOINC R14 ;  /* 0x000000000e007343 */ /* 0x022fea0003c00000 */
.L_x_17:
[----:B------:R-:W-:-:S13]  /*16d0*/  ISETP.NE.AND P0, PT, R102, 0x3, PT ;  /* 0x000000036600780c */ /* 0x000fda0003f05270 */
[----:B------:R-:W-:Y:S05]  /*16e0*/  @!P0 BRA `(.L_x_18) ;  /* 0x0000000000048947 */ /* 0x000fea0003800000 */
[----:B------:R-:W-:Y:S01]  /*16f0*/  BPT.TRAP 0x1 ;  /* 0x000000040000795c */ /* 0x000fe20000300000 */
.L_x_18:
[----:B------:R-:W0:Y:S01]  /*1700*/  S2UR UR5, SR_CgaCtaId ;  /* 0x00000000000579c3 */ /* 0x000e220000008800 */
[----:B------:R-:W-:Y:S01]  /*1710*/  UMOV UR4, 0x400 ;  /* 0x0000040000047882 */ /* 0x000fe20000000000 */
[----:B------:R-:W-:Y:S02]  /*1720*/  IMAD.U32 R0, RZ, RZ, UR40 ;  /* 0x00000028ff007e24 */ /* 0x000fe4000f8e00ff */
[----:B------:R-:W-:-:S03]  /*1730*/  IMAD.U32 R3, RZ, RZ, UR41 ;  /* 0x00000029ff037e24 */ /* 0x000fc6000f8e00ff */
[----:B------:R-:W-:Y:S01]  /*1740*/  SHF.L.U32 R0, R0, 0x1f, RZ ;  /* 0x0000001f00007819 */ /* 0x000fe200000006ff */
[----:B0-----:R-:W-:-:S06]  /*1750*/  ULEA UR4, UR5, UR4, 0x18 ;  /* 0x0000000405047291 */ /* 0x001fcc000f8ec03f */
[----:B------:R-:W-:-:S04]  /*1760*/  IMAD.U32 R6, RZ, RZ, UR4 ;  /* 0x00000004ff067e24 */ /* 0x000fc8000f8e00ff */
[----:B------:R-:W-:-:S04]  /*1770*/  IMAD R3, R3, 0x8, R6 ;  /* 0x0000000803037824 */ /* 0x000fc800078e0206 */
[----:B------:R0:W1:Y:S01]  /*1780*/  SYNCS.PHASECHK.TRANS64.TRYWAIT P1, [R3+URZ], R0 ;  /* 0x00000000030075a7 */ /* 0x000062000802017f */
[----:B------:R-:W-:Y:S05]  /*1790*/  @!P0 BRA `(.L_x_19) ;  /* 0x0000000000048947 */ /* 0x000fea0003800000 */
[----:B------:R-:W-:Y:S01]  /*17a0*/  BPT.TRAP 0x1 ;  /* 0x000000040000795c */ /* 0x000fe20000300000 */
.L_x_19:
[----:B------:R-:W-:-:S05]  /*17b0*/  IMAD.U32 R4, RZ, RZ, UR44 ;  /* 0x0000002cff047e24 */ /* 0x000fca000f8e00ff */
[----:B------:R-:W-:Y:S01]  /*17c0*/  ISETP.GE.AND P2, PT, R4, 0x1, PT ;  /* 0x000000010400780c */ /* 0x000fe20003f46270 */
[----:B-1----:R-:W-:-:S12]  /*17d0*/  @P1 BRA `(.L_x_20) ;  /* 0x0000000000081947 */ /* 0x002fd80003800000 */
[----:B------:R-:W1:Y:S02]  /*17e0*/  SYNCS.PHASECHK.TRANS64.TRYWAIT P1, [R3+URZ], R0 ;  /* 0x00000000030075a7 */ /* 0x000e64000802017f */
[----:B-1----:R-:W-:Y:S05]  /*17f0*/  @!P1 BRA `(.L_x_21) ;  /* 0x0000006800389947 */ /* 0x002fea0003800000 */
.L_x_20:
[----:B------:R-:W-:Y:S05]  /*1800*/  WARPSYNC.ALL ;  /* 0x0000000000007948 */ /* 0x000fea0003800000 */
[----:B------:R-:W-:Y:S01]  /*1810*/  R2UR UR4, R6 ;  /* 0x00000000060472ca */ /* 0x000fe200000e0000 */
[----:B------:R-:W-:Y:S01]  /*1820*/  ULEA UR5, UR41, UR45, 0xa ;  /* 0x0000002d29057291 */ /* 0x000fe2000f8e503f */
[----:B------:R-:W-:Y:S01]  /*1830*/  WARPGROUP.ARRIVE ;  /* 0x00000000000079c5 */ /* 0x000fe20000000000 */
[----:B------:R-:W-:Y:S01]  /*1840*/  UMOV UR9, 0x40000040 ;  /* 0x4000004000097882 */ /* 0x000fe20000000000 */
[----:B------:R-:W-:-:S04]  /*1850*/  UMOV UR11, 0x40000040 ;  /* 0x40000040000b7882 */ /* 0x000fc80000000000 */
[----:B------:R-:W-:-:S05]  /*1860*/  UMOV UR8, UR5 ;  /* 0x0000000500087c82 */ /* 0x000fca0008000000 */
[----:B------:R-:W-:-:S04]  /*1870*/  UIADD3 UR4, UR4, 0x18180, URZ ;  /* 0x0001818004047890 */ /* 0x000fc8000fffe03f */
[----:B------:R-:W-:-:S04]  /*1880*/  USHF.R.U32.HI UR4, URZ, 0x4, UR4 ;  /* 0x000000043f047899 */ /* 0x000fc80008011604 */
[----:B------:R-:W-:-:S04]  /*1890*/  ULOP3.LUT UR4, UR4, 0x3fff, URZ, 0xc0, !UPT ;  /* 0x00003fff04047892 */ /* 0x000fc8000f8ec03f */
[----:B------:R-:W-:-:S04]  /*18a0*/  ULOP3.LUT UR4, UR4, 0x10000, URZ, 0xfc, !UPT ;  /* 0x0001000004047892 */ /* 0x000fc8000f8efc3f */
[----:B------:R-:W-:-:S07]  /*18b0*/  ULEA UR6, UR41, UR4, 0xa ;  /* 0x0000000429067291 */ /* 0x000fce000f8e503f */
[----:B------:R-:W-:Y:S02]  /*18c0*/  UMOV UR10, UR6 ;  /* 0x00000006000a7c82 */ /* 0x000fe40008000000 */
[----:B------:R-:W-:Y:S01]  /*18d0*/  HGMMA.64x128x16.F32 R24, gdesc[UR8].tnspA, RZ, !UPT, gsb0 ;  /* 0x21e00000081879f0 */ /* 0x000fe2000c0008ff */
[----:B------:R-:W-:Y:S02]  /*18e0*/  UIADD3 UR8, UR5, 0x80, URZ ;  /* 0x0000008005087890 */ /* 0x000fe4000fffe03f */
[----:B------:R-:W-:Y:S01]  /*18f0*/  UIADD3 UR10, UR6, 0x2, URZ ;  /* 0x00000002060a7890 */ /* 0x000fe2000fffe03f */
[----:B------:R-:W-:Y:S01]  /*1900*/  UMOV UR9, 0x40000040 ;  /* 0x4000004000097882 */ /* 0x000fe20000000000 */
[----:B------:R-:W-:Y:S01]  /*1910*/  UMOV UR11, 0x40000040 ;  /* 0x40000040000b7882 */ /* 0x000fe20000000000 */
[----:B------:R-:W-:Y:S02]  /*1920*/  WARPGROUP.DEPBAR.LE gsb0, 0x0 ;  /* 0x00008000000079c5 */ /* 0x000fe40000010000 */
[----:B------:R-:W-:-:S06]  /*1930*/  WARPGROUP.ARRIVE ;  /* 0x00000000000079c5 */ /* 0x000fcc0000000000 */
[----:B------:R-:W-:Y:S01]  /*1940*/  HGMMA.64x128x16.F32 R24, gdesc[UR8].tnspA, R24, gsb0 ;  /* 0x21e00000081879f0 */ /* 0x000fe20008000818 */
        /* <DEDUP_REMOVED lines=13> */
[----:B------:R-:W-:Y:S03]  /*1a20*/  HGMMA.64x128x16.F32 R24, gdesc[UR8].tnspA, R24, gsb0 ;  /* 0x21e00000081879f0 */ /* 0x000fe60008000818 */
[----:B------:R-:W-:Y:S02]  /*1a30*/  WARPGROUP.DEPBAR.LE gsb0, 0x0 ;  /* 0x00008000000079c5 */ /* 0x000fe40000010000 */
[----:B------:R-:W-:Y:S05]  /*1a40*/  @!P2 BRA `(.L_x_22) ;  /* 0x000000040028a947 */ /* 0x000fea0003800000 */
[----:B------:R-:W-:Y:S01]  /*1a50*/  UIADD3 UR5, UR41, 0x1, URZ ;  /* 0x0000000129057890 */ /* 0x000fe2000fffe03f */
[----:B01----:R-:W-:Y:S02]  /*1a60*/  IMAD.U32 R0, RZ, RZ, UR44 ;  /* 0x0000002cff007e24 */ /* 0x003fe4000f8e00ff */
[----:B------:R-:W-:Y:S01]  /*1a70*/  IMAD.U32 R3, RZ, RZ, UR41 ;  /* 0x00000029ff037e24 */ /* 0x000fe2000f8e00ff */
[----:B------:R-:W-:-:S04]  /*1a80*/  UISETP.NE.AND UP0, UPT, UR5, 0x6, UPT ;  /* 0x000000060500788c */ /* 0x000fc8000bf05270 */
[----:B------:R-:W-:Y:S02]  /*1a90*/  USEL UR6, URZ, 0x1, UP0 ;  /* 0x000000013f067887 */ /* 0x000fe40008000000 */
[----:B------:R-:W-:Y:S02]  /*1aa0*/  USEL UR5, UR5, URZ, UP0 ;  /* 0x0000003f05057287 */ /* 0x000fe40008000000 */
[----:B------:R-:W-:-:S06]  /*1ab0*/  ULOP3.LUT UR6, UR40, UR6, URZ, 0x3c, !UPT ;  /* 0x0000000628067292 */ /* 0x000fcc000f8e3c3f */
[----:B------:R-:W-:-:S07]  /*1ac0*/  IMAD.U32 R7, RZ, RZ, UR6 ;  /* 0x00000006ff077e24 */ /* 0x000fce000f8e00ff */
.L_x_29:
[----:B------:R-:W-:Y:S05]  /*1ad0*/  @!P0 BRA `(.L_x_23) ;  /* 0x0000000000048947 */ /* 0x000fea0003800000 */
[----:B------:R-:W-:Y:S01]  /*1ae0*/  BPT.TRAP 0x1 ;  /* 0x000000040000795c */ /* 0x000fe20000300000 */
.L_x_23:
[----:B------:R-:W0:Y:S01]  /*1af0*/  S2UR UR7, SR_CgaCtaId ;  /* 0x00000000000779c3 */ /* 0x000e220000008800 */
[----:B------:R-:W-:Y:S01]  /*1b00*/  UMOV UR6, 0x400 ;  /* 0x0000040000067882 */ /* 0x000fe20000000000 */
[----:B------:R-:W-:Y:S01]  /*1b10*/  IMAD.U32 R5, RZ, RZ, UR5 ;  /* 0x00000005ff057e24 */ /* 0x000fe2000f8e00ff */
[----:B------:R-:W-:Y:S01]  /*1b20*/  SHF.L.U32 R4, R7, 0x1f, RZ ;  /* 0x0000001f07047819 */ /* 0x000fe200000006ff */
[----:B0-----:R-:W-:-:S06]  /*1b30*/  ULEA UR6, UR7, UR6, 0x18 ;  /* 0x0000000607067291 */ /* 0x001fcc000f8ec03f */
[----:B------:R-:W-:-:S04]  /*1b40*/  IMAD.U32 R6, RZ, RZ, UR6 ;  /* 0x00000006ff067e24 */ /* 0x000fc8000f8e00ff */
[----:B------:R-:W-:-:S04]  /*1b50*/  IMAD R5, R5, 0x8, R6 ;  /* 0x0000000805057824 */ /* 0x000fc800078e0206 */
[----:B------:R0:W1:Y:S01]  /*1b60*/  SYNCS.PHASECHK.TRANS64.TRYWAIT P1, [R5+URZ], R4 ;  /* 0x00000004050075a7 */ /* 0x000062000802017f */
[----:B------:R-:W-:Y:S05]  /*1b70*/  @!P0 BRA `(.L_x_24) ;  /* 0x0000000000048947 */ /* 0x000fea0003800000 */
[----:B------:R-:W-:Y:S01]  /*1b80*/  BPT.TRAP 0x1 ;  /* 0x000000040000795c */ /* 0x000fe20000300000 */
.L_x_24:
[----:B-1----:R-:W-:Y:S05]  /*1b90*/  @P1 BRA `(.L_x_25) ;  /* 0x0000000000081947 */ /* 0x002fea0003800000 */
[----:B------:R-:W1:Y:S02]  /*1ba0*/  SYNCS.PHASECHK.TRANS64.TRYWAIT P1, [R5+URZ], R4 ;  /* 0x00000004050075a7 */ /* 0x000e64000802017f */
[----:B-1----:R-:W-:Y:S05]  /*1bb0*/  @!P1 BRA `(.L_x_26) ;  /* 0x00000064005c9947 */ /* 0x002fea0003800000 */
.L_x_25:
[----:B------:R-:W-:Y:S01]  /*1bc0*/  ULEA UR6, UR5, UR45, 0xa ;  /* 0x0000002d05067291 */ /* 0x000fe2000f8e503f */
[----:B------:R-:W-:Y:S01]  /*1bd0*/  WARPGROUP.ARRIVE ;  /* 0x00000000000079c5 */ /* 0x000fe20000000000 */
[----:B------:R-:W-:Y:S01]  /*1be0*/  ULEA UR7, UR5, UR4, 0xa ;  /* 0x0000000405077291 */ /* 0x000fe2000f8e503f */
[----:B------:R-:W-:Y:S01]  /*1bf0*/  UMOV UR9, 0x40000040 ;  /* 0x4000004000097882 */ /* 0x000fe20000000000 */
[----:B------:R-:W-:-:S03]  /*1c00*/  UMOV UR11, 0x40000040 ;  /* 0x40000040000b7882 */ /* 0x000fc60000000000 */
[----:B------:R-:W-:Y:S02]  /*1c10*/  UMOV UR8, UR6 ;  /* 0x0000000600087c82 */ /* 0x000fe40008000000 */
[----:B------:R-:W-:Y:S02]  /*1c20*/  UMOV UR10, UR7 ;  /* 0x00000007000a7c82 */ /* 0x000fe40008000000 */
[----:B------:R-:W-:Y:S01]  /*1c30*/  HGMMA.64x128x16.F32 R24, gdesc[UR8].tnspA, R24, gsb0 ;  /* 0x21e00000081879f0 */ /* 0x000fe20008000818 */
[----:B------:R-:W-:Y:S02]  /*1c40*/  UIADD3 UR8, UR6, 0x80, URZ ;  /* 0x0000008006087890 */ /* 0x000fe4000fffe03f */
[----:B------:R-:W-:Y:S01]  /*1c50*/  UIADD3 UR10, UR7, 0x2, URZ ;  /* 0x00000002070a7890 */ /* 0x000fe2000fffe03f */
[----:B------:R-:W-:Y:S01]  /*1c60*/  UMOV UR9, 0x40000040 ;  /* 0x4000004000097882 */ /* 0x000fe20000000000 */
[----:B------:R-:W-:Y:S01]  /*1c70*/  UMOV UR11, 0x40000040 ;  /* 0x40000040000b7882 */ /* 0x000fe20000000000 */
[----:B------:R-:W-:-:S02]  /*1c80*/  WARPGROUP.DEPBAR.LE gsb0, 0x0 ;  /* 0x00008000000079c5 */ /* 0x000fc40000010000 */
        /* <DEDUP_REMOVED lines=18> */
[----:B------:R-:W-:Y:S01]  /*1db0*/  BPT.TRAP 0x1 ;  /* 0x000000040000795c */ /* 0x000fe20000300000 */
.L_x_27:
[----:B------:R-:W-:-:S13]  /*1dc0*/  ISETP.NE.AND P1, PT, R22, RZ, PT ;  /* 0x000000ff1600720c */ /* 0x000fda0003f25270 */
[----:B01----:R-:W-:-:S04]  /*1dd0*/  @P1 IMAD R4, R3, 0x8, R6 ;  /* 0x0000000803041824 */ /* 0x003fc800078e0206 */
[----:B------:R-:W-:-:S05]  /*1de0*/  @P1 VIADD R4, R4, 0x30 ;  /* 0x0000003004041836 */ /* 0x000fca0000000000 */
[----:B------:R-:W-:-:S04]  /*1df0*/  @P1 PRMT R4, R19, 0x654, R4 ;  /* 0x0000065413041816 */ /* 0x000fc80000000004 */
[----:B------:R0:W-:Y:S01]  /*1e00*/  @P1 SYNCS.ARRIVE.TRANS64.RED.A1T0 RZ, [R4+URZ], RZ ;  /* 0x000000ff04ff19a7 */ /* 0x0001e2000810043f */
[----:B------:R-:W-:-:S13]  /*1e10*/  ISETP.GT.U32.AND P1, PT, R18, 0x1, PT ;  /* 0x000000011200780c */ /* 0x000fda0003f24070 */
[----:B0-----:R-:W-:Y:S05]  /*1e20*/  @P1 BRA `(.L_x_28) ;  /* 0x0000000000041947 */ /* 0x001fea0003800000 */
[----:B------:R-:W-:Y:S01]  /*1e30*/  BPT.TRAP 0x1 ;  /* 0x000000040000795c */ /* 0x000fe20000300000 */
.L_x_28:
[----:B------:R-:W-:Y:S01]  /*1e40*/  UIADD3 UR5, UR5, 0x1, URZ ;  /* 0x0000000105057890 */ /* 0x000fe2000fffe03f */
[C---:B------:R-:W-:Y:S01]  /*1e50*/  ISETP.GT.AND P2, PT, R0.reuse, 0x1, PT ;  /* 0x000000010000780c */ /* 0x040fe20003f44270 */
[----:B------:R-:W-:Y:S02]  /*1e60*/  VIADD R3, R3, 0x1 ;  /* 0x0000000103037836 */ /* 0x000fe40000000000 */
[----:B------:R-:W-:Y:S01]  /*1e70*/  UISETP.NE.AND UP0, UPT, UR5, 0x6, UPT ;  /* 0x000000060500788c */ /* 0x000fe2000bf05270 */
[----:B------:R-:W-:Y:S02]  /*1e80*/  VIADD R0, R0, 0xffffffff ;  /* 0xffffffff00007836 */ /* 0x000fe40000000000 */
[C---:B------:R-:W-:Y:S01]  /*1e90*/  ISETP.NE.AND P1, PT, R3.reuse, 0x6, PT ;  /* 0x000000060300780c */ /* 0x040fe20003f25270 */
[----:B------:R-:W-:Y:S02]  /*1ea0*/  USEL UR6, URZ, 0x1, UP0 ;  /* 0x000000013f067887 */ /* 0x000fe40008000000 */
[----:B------:R-:W-:Y:S01]  /*1eb0*/  USEL UR5, UR5, URZ, UP0 ;  /* 0x0000003f05057287 */ /* 0x000fe20008000000 */
[----:B------:R-:W-:-:S03]  /*1ec0*/  SEL R3, R3, RZ, P1 ;  /* 0x000000ff03037207 */ /* 0x000fc60000800000 */
[----:B------:R-:W-:Y:S01]  /*1ed0*/  LOP3.LUT R7, R7, UR6, RZ, 0x3c, !PT ;  /* 0x0000000607077c12 */ /* 0x000fe2000f8e3cff */
[----:B------:R-:W-:Y:S07]  /*1ee0*/  @P2 BRA `(.L_x_29) ;  /* 0xfffffff800f82947 */ /* 0x000fee000383ffff */
.L_x_22:
[----:B01----:R-:W0:Y:S02]  /*1ef0*/  LDC R0, c[0x0][0x28c] ;  /* 0x0000a300ff007b82 */ /* 0x003e240000000800 */
[----:B0-----:R-:W-:-:S13]  /*1f00*/  ISETP.GE.AND P1, PT, R0, 0x1, PT ;  /* 0x000000010000780c */ /* 0x001fda0003f26270 */
[----:B------:R-:W-:Y:S05]  /*1f10*/  @!P1 BRA `(.L_x_30) ;  /* 0x0000000000449947 */ /* 0x000fea0003800000 */
[----:B------:R-:W-:Y:S05]  /*1f20*/  @!P0 BRA `(.L_x_31) ;  /* 0x0000000000048947 */ /* 0x000fea0003800000 */
[----:B------:R-:W-:Y:S01]  /*1f30*/  BPT.TRAP 0x1 ;  /* 0x000000040000795c */ /* 0x000fe20000300000 */
.L_x_31:
[----:B------:R-:W-:-:S13]  /*1f40*/  ISETP.NE.AND P0, PT, R22, RZ, PT ;  /* 0x000000ff1600720c */ /* 0x000fda0003f05270 */
[----:B------:R-:W-:-:S05]  /*1f50*/  VOTEU.ANY UP0, P0 ;  /* 0x00000000003f7886 */ /* 0x000fca0000000100 */
[----:B------:R-:W-:-:S06]  /*1f60*/  @UP0 UIADD3 UR4, UR44, UR41, URZ ;  /* 0x000000292c040290 */ /* 0x000fcc000fffe03f */
[----:B------:R-:W-:Y:S02]  /*1f70*/  IMAD.U32 R4, RZ, RZ, UR4 ;  /* 0x00000004ff047e24 */ /* 0x000fe4000f8e00ff */
[----:B------:R-:W-:Y:S02]  /*1f80*/  IMAD.U32 R3, RZ, RZ, UR4 ;  /* 0x00000004ff037e24 */ /* 0x000fe4000f8e00ff */
[----:B------:R-:W-:-:S05]  /*1f90*/  @P0 IMAD.WIDE.U32 R4, R4, -0x55555555, RZ ;  /* 0xaaaaaaab04040825 */ /* 0x000fca00078e00ff */
[----:B------:R-:W-:-:S05]  /*1fa0*/  @P0 SHF.R.U32.HI R0, RZ, 0x2, R5 ;  /* 0x00000002ff000819 */ /* 0x000fca0000011605 */
[----:B------:R-:W-:-:S04]  /*1fb0*/  @P0 IMAD R0, R0, -0x6, R3 ;  /* 0xfffffffa00000824 */ /* 0x000fc800078e0203 */
[----:B------:R-:W-:-:S04]  /*1fc0*/  @P0 IMAD R0, R0, 0x8, R6 ;  /* 0x0000000800000824 */ /* 0x000fc800078e0206 */
[----:B------:R-:W-:-:S05]  /*1fd0*/  @P0 VIADD R0, R0, 0x30 ;  /* 0x0000003000000836 */ /* 0x000fca0000000000 */
[----:B------:R-:W-:-:S04]  /*1fe0*/  @P0 PRMT R0, R19, 0x654, R0 ;  /* 0x0000065413000816 */ /* 0x000fc80000000000 */
[----:B------:R0:W-:Y:S01]  /*1ff0*/  @P0 SYNCS.ARRIVE.TRANS64.RED.A1T0 RZ, [R0+URZ], RZ ;  /* 0x000000ff00ff09a7 */ /* 0x0001e2000810043f */
[----:B------:R-:W-:-:S13]  /*2000*/  ISETP.GT.U32.AND P0, PT, R18, 0x1, PT ;  /* 0x000000011200780c */ /* 0x000fda0003f04070 */
[----:B0-----:R-:W-:Y:S05]  /*2010*/  @P0 BRA `(.L_x_30) ;  /* 0x0000000000040947 */ /* 0x001fea0003800000 */
[----:B------:R-:W-:Y:S01]  /*2020*/  BPT.TRAP 0x1 ;  /* 0x000000040000795c */ /* 0x000fe20000300000 */
.L_x_30:
[----:B------:R-:W-:Y:S01]  /*2030*/  IMAD.SHL.U32 R100, R100, 0x80, RZ ;  /* 0x0000008064647824 */ /* 0x000fe200078e00ff */
[----:B------:R-:W-:Y:S01]  /*2040*/  UIADD3 UR41, UR43, UR41, URZ ;  /* 0x000000292b297290 */ /* 0x000fe2000fffe03f */
[----:B------:R-:W-:Y:S01]  /*2050*/  SHF.R.S32.HI R11, RZ, 0x1f, R101 ;  /* 0x0000001fff0b7819 */ /* 0x000fe20000011465 */
[----:B------:R-:W-:Y:S01]  /*2060*/  UISETP.GE.U32.AND UP1, UPT, UR43, 0x6, UPT ;  /* 0x000000062b00788c */ /* 0x000fe2000bf26070 */
[----:B------:R-:W-:Y:S01]  /*2070*/  IMAD.SHL.U32 R6, R103, 0x80, RZ ;  /* 0x0000008067067824 */ /* 0x000fe200078e00ff */
[----:B------:R-:W-:Y:S01]  /*2080*/  ULDC UR7, c[0x0][0x288] ;  /* 0x0000a20000077ab9 */ /* 0x000fe20000000800 */
[C---:B------:R-:W-:Y:S01]  /*2090*/  LOP3.LUT R8, R100.reuse, 0x6, R95, 0xf8, !PT ;  /* 0x0000000664087812 */ /* 0x040fe200078ef85f */
[----:B------:R-:W-:Y:S01]  /*20a0*/  UISETP.GT.U32.AND UP0, UPT, UR41, 0x5, UPT ;  /* 0x000000052900788c */ /* 0x000fe2000bf04070 */
[----:B------:R-:W-:Y:S01]  /*20b0*/  ISETP.GE.AND P0, PT, R100, UR7, PT ;  /* 0x0000000764007c0c */ /* 0x000fe2000bf06270 */
[----:B------:R-:W-:Y:S01]  /*20c0*/  ULDC.64 UR4, c[0x0][0x5d0] ;  /* 0x0001740000047ab9 */ /* 0x000fe20000000a00 */
[--C-:B------:R-:W-:Y:S01]  /*20d0*/  SHF.R.S32.HI R9, RZ, 0x1f, R8.reuse ;  /* 0x0000001fff097819 */ /* 0x100fe20000011408 */
[----:B------:R-:W-:Y:S01]  /*20e0*/  ULDC UR10, c[0x0][0x284] ;  /* 0x0000a100000a7ab9 */ /* 0x000fe20000000800 */
[----:B------:R-:W-:Y:S01]  /*20f0*/  IMAD R0, R11, UR4, RZ ;  /* 0x000000040b007c24 */ /* 0x000fe2000f8e02ff */
[----:B------:R-:W-:Y:S01]  /*2100*/  UISETP.LT.U32.AND UP0, UPT, UR43, 0x6, UP0 ;  /* 0x000000062b00788c */ /* 0x000fe20008701070 */
[----:B------:R-:W-:Y:S01]  /*2110*/  ISETP.GE.OR P0, PT, R6, UR10, P0 ;  /* 0x0000000a06007c0c */ /* 0x000fe20008706670 */
[----:B------:R-:W-:Y:S01]  /*2120*/  IMAD.WIDE.U32 R4, R101, UR4, R8 ;  /* 0x0000000465047c25 */ /* 0x000fe2000f8e0008 */
[----:B------:R-:W-:Y:S01]  /*2130*/  ULDC.64 UR8, c[0x0][0x5c8] ;  /* 0x0001720000087ab9 */ /* 0x000fe20000000a00 */
[----:B------:R-:W-:-:S02]  /*2140*/  USEL UR6, URZ, 0x1, !UP0 ;  /* 0x000000013f067887 */ /* 0x000fc4000c000000 */
[----:B------:R-:W-:Y:S01]  /*2150*/  IMAD R3, R101, UR5, R0 ;  /* 0x0000000565037c24 */ /* 0x000fe2000f8e0200 */
[----:B------:R-:W-:Y:S01]  /*2160*/  @UP1 UIMAD.WIDE.U32 UR4, UR41, -0x55555555, URZ ;  /* 0xaaaaaaab290418a5 */ /* 0x000fe2000f8e003f */
[----:B------:R-:W-:Y:S01]  /*2170*/  IMAD.WIDE R104, R103, 0x80, R88 ;  /* 0x0000008067687825 */ /* 0x000fe200078e0258 */
[----:B------:R-:W-:Y:S02]  /*2180*/  ULOP3.LUT UR40, UR40, UR6, URZ, 0x3c, !UPT ;  /* 0x0000000628287292 */ /* 0x000fe4000f8e3c3f */
[----:B------:R-:W-:Y:S01]  /*2190*/  @UP1 USHF.R.U32.HI UR4, URZ, 0x2, UR5 ;  /* 0x000000023f041899 */ /* 0x000fe20008011605 */
[----:B------:R-:W-:Y:S02]  /*21a0*/  IMAD.IADD R5, R5, 0x1, R3 ;  /* 0x0000000105057824 */ /* 0x000fe400078e0203 */
[----:B------:R-:W-:Y:S01]  /*21b0*/  IMAD R3, R105, UR8, RZ ;  /* 0x0000000869037c24 */ /* 0x000fe2000f8e02ff */
[----:B------:R-:W-:Y:S01]  /*21c0*/  @UP1 ULOP3.LUT UR40, UR40, 0x1, UR4, 0x78, !UPT ;  /* 0x0000000128281892 */ /* 0x000fe2000f8e7804 */
[----:B------:R-:W-:-:S04]  /*21d0*/  IMAD.WIDE.U32 R106, R104, UR8, R4 ;  /* 0x00000008686a7c25 */ /* 0x000fc8000f8e0004 */
[----:B------:R-:W-:Y:S02]  /*21e0*/  IMAD R7, R104, UR9, R3 ;  /* 0x0000000968077c24 */ /* 0x000fe4000f8e0203 */
[----:B------:R-:W-:Y:S01]  /*21f0*/  IMAD.MOV.U32 R0, RZ, RZ, -0x1 ;  /* 0xffffffffff007424 */ /* 0x000fe200078e00ff */
[----:B------:R-:W-:Y:S06]  /*2200*/  @P0 BRA `(.L_x_32) ;  /* 0x00000040001c0947 */ /* 0x000fec0003800000 */
[----:B-----5:R-:W-:Y:S01]  /*2210*/  FSETP.NEU.AND P0, PT, R90, RZ, PT ;  /* 0x000000ff5a00720b */ /* 0x020fe20003f0d000 */
[----:B------:R-:W-:Y:S01]  /*2220*/  IMAD.IADD R4, R94, 0x1, -R100 ;  /* 0x000000015e047824 */ /* 0x000fe200078e0a64 */
[----:B------:R-:W-:Y:S01]  /*2230*/  BSSY B0, `(.L_x_32) ;  /* 0x0000404000007945 */ /* 0x000fe20003800000 */
[----:B------:R-:W-:Y:S02]  /*2240*/  IMAD.IADD R3, R99, 0x1, -R6 ;  /* 0x0000000163037824 */ /* 0x000fe400078e0a06 */
[----:B------:R-:W-:Y:S01]  /*2250*/  IMAD.IADD R103, R107, 0x1, R7 ;  /* 0x000000016b677824 */ /* 0x000fe200078e0207 */
[----:B------:R-:W-:-:S04]  /*2260*/  ISETP.GT.AND P2, PT, R4, RZ, PT ;  /* 0x000000ff0400720c */ /* 0x000fc80003f44270 */
[----:B------:R-:W-:-:S03]  /*2270*/  ISETP.GT.AND P1, PT, R3, RZ, P2 ;  /* 0x000000ff0300720c */ /* 0x000fc60001724270 */
[----:B------:R-:W-:Y:S10]  /*2280*/  @!P0 BRA `(.L_x_33) ;  /* 0x0000002c00288947 */ /* 0x000ff40003800000 */
[----:B------:R-:W0:Y:S01]  /*2290*/  LDC.64 R110, c[0x0][0x5b8] ;  /* 0x00016e00ff6e7b82 */ /* 0x000e220000000a00 */
[----:B------:R-:W-:-:S07]  /*22a0*/  ULDC.64 UR4, c[0x0][0x5c0] ;  /* 0x0001700000047ab9 */ /* 0x000fce0000000a00 */
[----:B------:R-:W1:Y:S08]  /*22b0*/  LDC.64 R112, c[0x0][0x5b0] ;  /* 0x00016c00ff707b82 */ /* 0x000e700000000a00 */
[----:B------:R-:W2:Y:S01]  /*22c0*/  LDC.64 R114, c[0x0][0x5a8] ;  /* 0x00016a00ff727b82 */ /* 0x000ea20000000a00 */
[-C--:B0-----:R-:W-:Y:S02]  /*22d0*/  IMAD R6, R11, R110.reuse, RZ ;  /* 0x0000006e0b067224 */ /* 0x081fe400078e02ff */
[----:B------:R-:W-:-:S04]  /*22e0*/  IMAD.WIDE.U32 R108, R101, R110, R8 ;  /* 0x0000006e656c7225 */ /* 0x000fc800078e0008 */
[----:B------:R-:W-:Y:S02]  /*22f0*/  IMAD R107, R101, R111, R6 ;  /* 0x0000006f656b7224 */ /* 0x000fe400078e0206 */
[-C--:B-1----:R-:W-:Y:S02]  /*2300*/  IMAD R5, R105, R112.reuse, RZ ;  /* 0x0000007069057224 */ /* 0x082fe400078e02ff */
[----:B------:R-:W-:Y:S02]  /*2310*/  IMAD.IADD R13, R109, 0x1, R107 ;  /* 0x000000016d0d7824 */ /* 0x000fe400078e026b */
[----:B------:R-:W-:Y:S02]  /*2320*/  IMAD.MOV.U32 R12, RZ, RZ, R108 ;  /* 0x000000ffff0c7224 */ /* 0x000fe400078e006c */
[C---:B------:R-:W-:Y:S02]  /*2330*/  IMAD R111, R104.reuse, R113, R5 ;  /* 0x00000071686f7224 */ /* 0x040fe400078e0205 */
[----:B------:R-:W-:-:S04]  /*2340*/  IMAD.WIDE.U32 R6, R104, R112, R12 ;  /* 0x0000007068067225 */ /* 0x000fc800078e000c */
[----:B------:R-:W-:Y:S01]  /*2350*/  IMAD.IADD R5, R7, 0x1, R111 ;  /* 0x0000000107057824 */ /* 0x000fe200078e026f */
[----:B--2---:R-:W-:-:S04]  /*2360*/  LEA R14, P0, R6, R114, 0x1 ;  /* 0x00000072060e7211 */ /* 0x004fc800078008ff */
[----:B------:R-:W-:-:S05]  /*2370*/  LEA.HI.X R15, R6, R115, R5, 0x1, P0 ;  /* 0x00000073060f7211 */ /* 0x000fca00000f0c05 */
[----:B------:R0:W2:Y:S01]  /*2380*/  @P1 LDG.E.LTC128B.U16 R5, desc[UR38][R14.64] ;  /* 0x000000260e051981 */ /* 0x0000a2000c1e1520 */
[----:B------:R-:W-:Y:S01]  /*2390*/  LEA R10, P0, R106, UR4, 0x1 ;  /* 0x000000046a0a7c11 */ /* 0x000fe2000f8008ff */
[----:B------:R-:W-:Y:S01]  /*23a0*/  IMAD.WIDE.U32 R6, R104, R112, R8 ;  /* 0x0000007068067225 */ /* 0x000fe200078e0008 */
[----:B------:R-:W-:Y:S03]  /*23b0*/  BSSY B1, `(.L_x_34) ;  /* 0x0000012000017945 */ /* 0x000fe60003800000 */
[----:B------:R-:W-:Y:S02]  /*23c0*/  IMAD.IADD R7, R111, 0x1, R7 ;  /* 0x000000016f077824 */ /* 0x000fe400078e0207 */
[----:B------:R-:W-:Y:S01]  /*23d0*/  IMAD.WIDE.U32 R20, R101, R110, R6 ;  /* 0x0000006e65147225 */ /* 0x000fe200078e0006 */
[----:B0-----:R-:W-:-:S03]  /*23e0*/  SHF.L.U64.HI R15, R112, 0x3, R113 ;  /* 0x00000003700f7819 */ /* 0x001fc60000010271 */
[----:B------:R-:W-:Y:S01]  /*23f0*/  IMAD.IADD R7, R107, 0x1, R21 ;  /* 0x000000016b077824 */ /* 0x000fe200078e0215 */
[----:B------:R-:W-:Y:S01]  /*2400*/  LEA R6, P4, R20, R114, 0x1 ;  /* 0x0000007214067211 */ /* 0x000fe200078808ff */
[----:B------:R-:W-:-:S03]  /*2410*/  IMAD.SHL.U32 R14, R112, 0x8, RZ ;  /* 0x00000008700e7824 */ /* 0x000fc600078e00ff */
[----:B------:R-:W-:Y:S01]  /*2420*/  LEA.HI.X R7, R20, R115, R7, 0x1, P4 ;  /* 0x0000007314077211 */ /* 0x000fe200020f0c07 */
[----:B--2---:R-:W-:-:S05]  /*2430*/  HADD2.F32 R11, -RZ, R5.H0_H0 ;  /* 0x20000005ff0b7230 */ /* 0x004fca0000004100 */
[----:B------:R-:W-:-:S04]  /*2440*/  FMUL R11, R11, R90 ;  /* 0x0000005a0b0b7220 */ /* 0x000fc80000400000 */
[----:B------:R-:W-:Y:S01]  /*2450*/  FFMA R24, R24, R23, R11 ;  /* 0x0000001718187223 */ /* 0x000fe2000000000b */
[----:B------:R-:W-:Y:S02]  /*2460*/  LEA.HI.X R11, R106, UR5, R103, 0x1, P0 ;  /* 0x000000056a0b7c11 */ /* 0x000fe400080f0c67 */
[----:B------:R-:W-:Y:S02]  /*2470*/  ISETP.GT.AND P0, PT, R4, 0x1, PT ;  /* 0x000000010400780c */ /* 0x000fe40003f04270 */
[----:B------:R-:W-:Y:S02]  /*2480*/  F2FP.F16.F32.PACK_AB R24, RZ, R24 ;  /* 0x00000018ff18723e */ /* 0x000fe400000000ff */
[----:B------:R-:W-:-:S03]  /*2490*/  ISETP.GT.AND P3, PT, R3, RZ, P0 ;  /* 0x000000ff0300720c */ /* 0x000fc60000764270 */
[----:B------:R0:W-:Y:S10]  /*24a0*/  @P1 STG.E.U16 desc[UR38][R10.64], R24 ;  /* 0x000000180a001986 */ /* 0x0001f4000c101526 */
[----:B------:R-:W-:Y:S05]  /*24b0*/  @!P3 BRA `(.L_x_35) ;  /* 0x000000000004b947 */ /* 0x000fea0003800000 */
[----:B------:R1:W5:Y:S02]  /*24c0*/  LDG.E.LTC128B.U16 R5, desc[UR38][R6.64+0x2] ;  /* 0x0000022606057981 */ /* 0x000364000c1e1520 */
.L_x_35:
[----:B------:R-:W-:Y:S05]  /*24d0*/  BSYNC B1 ;  /* 0x0000000000017941 */ /* 0x000fea0003800000 */
.L_x_34:
[----:B-----5:R-:W-:Y:S01]  /*24e0*/  HADD2.F32 R103, -RZ, R5.H0_H0 ;  /* 0x20000005ff677230 */ /* 0x020fe20000004100 */
[----:B------:R-:W-:Y:S01]  /*24f0*/  ISETP.GT.AND P2, PT, R3, 0x8, P2 ;  /* 0x000000080300780c */ /* 0x000fe20001744270 */
[----:B------:R-:W-:Y:S01]  /*2500*/  IMAD.WIDE.U32 R20, R104, R112, R14 ;  /* 0x0000007068147225 */ /* 0x000fe200078e000e */
[----:B0-----:R-:W-:-:S03]  /*2510*/  PRMT R24, R5, 0x7610, R24 ;  /* 0x0000761005187816 */ /* 0x001fc60000000018 */
[----:B------:R-:W-:Y:S01]  /*2520*/  FMUL R12, R103, R90 ;  /* 0x0000005a670c7220 */ /* 0x000fe20000400000 */
[----:B------:R-:W-:Y:S01]  /*2530*/  IMAD.IADD R111, R111, 0x1, R21 ;  /* 0x000000016f6f7824 */ /* 0x000fe200078e0215 */
[----:B------:R-:W-:Y:S02]  /*2540*/  IADD3 R108, P1, R108, R20, RZ ;  /* 0x000000146c6c7210 */ /* 0x000fe40007f3e0ff */
[----:B------:R-:W-:-:S03]  /*2550*/  FFMA R12, R25, R23, R12 ;  /* 0x00000017190c7223 */ /* 0x000fc6000000000c */
[----:B------:R-:W-:Y:S01]  /*2560*/  IMAD.X R13, R111, 0x1, R13, P1 ;  /* 0x000000016f0d7824 */ /* 0x000fe200008e060d */
[C---:B------:R-:W-:Y:S02]  /*2570*/  LEA R14, P1, R108.reuse, R114, 0x1 ;  /* 0x000000726c0e7211 */ /* 0x040fe400078208ff */
[----:B------:R-:W-:Y:S02]  /*2580*/  F2FP.F16.F32.PACK_AB R12, RZ, R12 ;  /* 0x0000000cff0c723e */ /* 0x000fe400000000ff */
[----:B------:R-:W-:Y:S02]  /*2590*/  LEA.HI.X R15, R108, R115, R13, 0x1, P1 ;  /* 0x000000736c0f7211 */ /* 0x000fe400008f0c0d */
[----:B------:R-:W-:-:S05]  /*25a0*/  PRMT R21, R12, 0x7610, R21 ;  /* 0x000076100c157816 */ /* 0x000fca0000000015 */
[----:B------:R0:W-:Y:S04]  /*25b0*/  @P3 STG.E.U16 desc[UR38][R10.64+0x2], R21 ;  /* 0x000002150a003986 */ /* 0x0001e8000c101526 */
[----:B------:R-:W2:Y:S01]  /*25c0*/  @P2 LDG.E.LTC128B.U16 R24, desc[UR38][R14.64] ;  /* 0x000000260e182981 */ /* 0x000ea2000c1e1520 */
[----:B------:R-:W-:Y:S01]  /*25d0*/  IADD3 R20, P1, R8, R20, RZ ;  /* 0x0000001408147210 */ /* 0x000fe20007f3e0ff */
[----:B------:R-:W-:Y:S01]  /*25e0*/  BSSY B1, `(.L_x_36) ;  /* 0x0000011000017945 */ /* 0x000fe20003800000 */
[----:B------:R-:W-:Y:S02]  /*25f0*/  SHF.L.U64.HI R13, R91, 0x1, R92 ;  /* 0x000000015b0d7819 */ /* 0x000fe4000001025c */
[----:B------:R-:W-:Y:S01]  /*2600*/  ISETP.GT.AND P0, PT, R3, 0x8, P0 ;  /* 0x000000080300780c */ /* 0x000fe20000704270 */
[----:B0-----:R-:W-:Y:S01]  /*2610*/  IMAD.X R21, R9, 0x1, R111, P1 ;  /* 0x0000000109157824 */ /* 0x001fe200008e066f */
[----:B------:R-:W-:Y:S01]  /*2620*/  LEA R12, P1, R91, R10, 0x1 ;  /* 0x0000000a5b0c7211 */ /* 0x000fe200078208ff */
[----:B------:R-:W-:-:S04]  /*2630*/  IMAD.WIDE.U32 R20, R101, R110, R20 ;  /* 0x0000006e65147225 */ /* 0x000fc800078e0014 */
[----:B------:R-:W-:Y:S01]  /*2640*/  IMAD.X R13, R13, 0x1, R11, P1 ;  /* 0x000000010d0d7824 */ /* 0x000fe200008e060b */
[----:B------:R-:W-:Y:S01]  /*2650*/  LEA R8, P3, R20, R114, 0x1 ;  /* 0x0000007214087211 */ /* 0x000fe200078608ff */
[----:B------:R-:W-:-:S05]  /*2660*/  IMAD.IADD R9, R107, 0x1, R21 ;  /* 0x000000016b097824 */ /* 0x000fca00078e0215 */
[----:B------:R-:W-:Y:S01]  /*2670*/  LEA.HI.X R9, R20, R115, R9, 0x1, P3 ;  /* 0x0000007314097211 */ /* 0x000fe200018f0c09 */
[----:B--2---:R-:W-:-:S05]  /*2680*/  HADD2.F32 R5, -RZ, R24.H0_H0 ;  /* 0x20000018ff057230 */ /* 0x004fca0000004100 */
[----:B------:R-:W-:-:S04]  /*2690*/  FMUL R5, R5, R90 ;  /* 0x0000005a05057220 */ /* 0x000fc80000400000 */
[----:B------:R-:W-:-:S05]  /*26a0*/  FFMA R5, R26, R23, R5 ;  /* 0x000000171a057223 */ /* 0x000fca0000000005 */
[----:B------:R-:W-:-:S05]  /*26b0*/  F2FP.F16.F32.PACK_AB R5, RZ, R5 ;  /* 0x00000005ff05723e */ /* 0x000fca00000000ff */
[----:B------:R0:W-:Y:S01]  /*26c0*/  @P2 STG.E.U16 desc[UR38][R12.64], R5 ;  /* 0x000000050c002986 */ /* 0x0001e2000c101526 */
[----:B------:R-:W-:Y:S05]  /*26d0*/  @!P0 BRA `(.L_x_37) ;  /* 0x0000000000048947 */ /* 0x000fea0003800000 */
[----:B------:R2:W5:Y:S02]  /*26e0*/  LDG.E.LTC128B.U16 R24, desc[UR38][R8.64+0x2] ;  /* 0x0000022608187981 */ /* 0x000564000c1e1520 */
.L_x_37:
[----:B------:R-:W-:Y:S05]  /*26f0*/  BSYNC B1 ;  /* 0x0000000000017941 */ /* 0x000fea0003800000 */
.L_x_36:
[----:B0----5:R-:W-:Y:S01]  /*2700*/  HADD2.F32 R5, -RZ, R24.H0_H0 ;  /* 0x20000018ff057230 */ /* 0x021fe20000004100 */
[----:B------:R-:W-:Y:S01]  /*2710*/  ISETP.GT.AND P1, PT, R4, 0x8, PT ;  /* 0x000000080400780c */ /* 0x000fe20003f24270 */
[----:B------:R-:W-:Y:S03]  /*2720*/  BSSY B1, `(.L_x_38) ;  /* 0x0000008000017945 */ /* 0x000fe60003800000 */
[----:B------:R-:W-:Y:S01]  /*2730*/  FMUL R14, R5, R90 ;  /* 0x0000005a050e7220 */ /* 0x000fe20000400000 */
[----:B------:R-:W-:-:S03]  /*2740*/  ISETP.GT.AND P2, PT, R3, RZ, P1 ;  /* 0x000000ff0300720c */ /* 0x000fc60000f44270 */
[----:B------:R-:W-:-:S05]  /*2750*/  FFMA R14, R27, R23, R14 ;  /* 0x000000171b0e7223 */ /* 0x000fca000000000e */
[----:B------:R-:W-:-:S05]  /*2760*/  F2FP.F16.F32.PACK_AB R14, RZ, R14 ;  /* 0x0000000eff0e723e */ /* 0x000fca00000000ff */
[----:B------:R0:W-:Y:S01]  /*2770*/  @P0 STG.E.U16 desc[UR38][R12.64+0x2], R14 ;  /* 0x0000020e0c000986 */ /* 0x0001e2000c101526 */
[----:B------:R-:W-:Y:S05]  /*2780*/  @!P2 BRA `(.L_x_39) ;  /* 0x000000000004a947 */ /* 0x000fea0003800000 */
[----:B------:R3:W5:Y:S02]  /*2790*/  LDG.E.LTC128B.U16 R24, desc[UR38][R6.64+0x10] ;  /* 0x0000102606187981 */ /* 0x000764000c1e1520 */
.L_x_39:
[----:B------:R-:W-:Y:S05]  /*27a0*/  BSYNC B1 ;  /* 0x0000000000017941 */ /* 0x000fea0003800000 */
.L_x_38:
[----:B-----5:R-:W-:Y:S01]  /*27b0*/  HADD2.F32 R5, -RZ, R24.H0_H0 ;  /* 0x20000018ff057230 */ /* 0x020fe20000004100 */
        /* <DEDUP_REMOVED lines=9> */
.L_x_41:
[----:B------:R-:W-:Y:S05]  /*2850*/  BSYNC B1 ;  /* 0x0000000000017941 */ /* 0x000fea0003800000 */
.L_x_40:
[----:B----45:R-:W-:Y:S01]  /*2860*/  HADD2.F32 R5, -RZ, R24.H0_H0 ;  /* 0x20000018ff057230 */ /* 0x030fe20000004100 */
[----:B------:R-:W-:Y:S01]  /*2870*/  ISETP.GT.AND P1, PT, R3, 0x8, P1 ;  /* 0x000000080300780c */ /* 0x000fe20000f24270 */
[----:B------:R-:W-:Y:S03]  /*2880*/  BSSY B1, `(.L_x_42) ;  /* 0x0000007000017945 */ /* 0x000fe60003800000 */
[----:B0-----:R-:W-:-:S04]  /*2890*/  FMUL R14, R5, R90 ;  /* 0x0000005a050e7220 */ /* 0x001fc80000400000 */
[----:B------:R-:W-:-:S05]  /*28a0*/  FFMA R14, R29, R23, R14 ;  /* 0x000000171d0e7223 */ /* 0x000fca000000000e */
[----:B------:R-:W-:-:S05]  /*28b0*/  F2FP.F16.F32.PACK_AB R14, RZ, R14 ;  /* 0x0000000eff0e723e */ /* 0x000fca00000000ff */
[----:B------:R0:W-:Y:S01]  /*28c0*/  @P3 STG.E.U16 desc[UR38][R10.64+0x12], R14 ;  /* 0x0000120e0a003986 */ /* 0x0001e2000c101526 */
[----:B------:R-:W-:Y:S05]  /*28d0*/  @!P1 BRA `(.L_x_43) ;  /* 0x0000000000049947 */ /* 0x000fea0003800000 */
[----:B------:R4:W5:Y:S02]  /*28e0*/  LDG.E.LTC128B.U16 R24, desc[UR38][R8.64+0x10] ;  /* 0x0000102608187981 */ /* 0x000964000c1e1520 */
.L_x_43:
[----:B------:R-:W-:Y:S05]  /*28f0*/  BSYNC B1 ;  /* 0x0000000000017941 */ /* 0x000fea0003800000 */
.L_x_42:
[----:B-----5:R-:W-:Y:S01]  /*2900*/  HADD2.F32 R5, -RZ, R24.H0_H0 ;  /* 0x20000018ff057230 */ /* 0x020fe20000004100 */
[----:B------:R-:W-:Y:S01]  /*2910*/  ISETP.GT.AND P0, PT, R3, 0x8, P0 ;  /* 0x000000080300780c */ /* 0x000fe20000704270 */
[----:B------:R-:W-:Y:S03]  /*2920*/  BSSY B1, `(.L_x_44) ;  /* 0x0000007000017945 */ /* 0x000fe60003800000 */
[----:B------:R-:W-:-:S04]  /*2930*/  FMUL R5, R5, R90 ;  /* 0x0000005a05057220 */ /* 0x000fc80000400000 */
[----:B------:R-:W-:-:S05]  /*2940*/  FFMA R5, R30, R23, R5 ;  /* 0x000000171e057223 */ /* 0x000fca0000000005 */
[----:B------:R-:W-:-:S05]  /*2950*/  F2FP.F16.F32.PACK_AB R5, RZ, R5 ;  /* 0x00000005ff05723e */ /* 0x000fca00000000ff */
[----:B------:R0:W-:Y:S01]  /*2960*/  @P1 STG.E.U16 desc[UR38][R12.64+0x10], R5 ;  /* 0x000010050c001986 */ /* 0x0001e2000c101526 */
[----:B------:R-:W-:Y:S05]  /*2970*/  @!P0 BRA `(.L_x_45) ;  /* 0x0000000000048947 */ /* 0x000fea0003800000 */
[----:B------:R0:W5:Y:S02]  /*2980*/  LDG.E.LTC128B.U16 R24, desc[UR38][R8.64+0x12] ;  /* 0x0000122608187981 */ /* 0x000164000c1e1520 */
.L_x_45:
[----:B------:R-:W-:Y:S05]  /*2990*/  BSYNC B1 ;  /* 0x0000000000017941 */ /* 0x000fea0003800000 */
.L_x_44:
        /* <DEDUP_REMOVED lines=10> */
.L_x_47:
[----:B------:R-:W-:Y:S05]  /*2a40*/  BSYNC B1 ;  /* 0x0000000000017941 */ /* 0x000fea0003800000 */
.L_x_46:
        /* <DEDUP_REMOVED lines=10> */
.L_x_49:
[----:B------:R-:W-:Y:S05]  /*2af0*/  BSYNC B1 ;  /* 0x0000000000017941 */ /* 0x000fea0003800000 */
.L_x_48:
[----:B0----5:R-:W-:Y:S01]  /*2b00*/  HADD2.F32 R5, -RZ, R24.H0_H0 ;  /* 0x20000018ff057230 */ /* 0x021fe20000004100 */
        /* <DEDUP_REMOVED lines=8> */
.L_x_51:
[----:B------:R-:W-:Y:S05]  /*2b90*/  BSYNC B1 ;  /* 0x0000000000017941 */ /* 0x000fea0003800000 */
.L_x_50:
        /* <DEDUP_REMOVED lines=9> */
.L_x_53:
[----:B------:R-:W-:Y:S05]  /*2c30*/  BSYNC B1 ;  /* 0x0000000000017941 */ /* 0x000fea0003800000 */
.L_x_52:
        /* <DEDUP_REMOVED lines=10> */
.L_x_55:
[----:B------:R-:W-:Y:S05]  /*2ce0*/  BSYNC B1 ;  /* 0x0000000000017941 */ /* 0x000fea0003800000 */
.L_x_54:
        /* <DEDUP_REMOVED lines=10> */
.L_x_57:
[----:B------:R-:W-:Y:S05]  /*2d90*/  BSYNC B1 ;  /* 0x0000000000017941 */ /* 0x000fea0003800000 */
.L_x_56:
        /* <DEDUP_REMOVED lines=9> */
.L_x_59:
[----:B------:R-:W-:Y:S05]  /*2e30*/  BSYNC B1 ;  /* 0x0000000000017941 */ /* 0x000fea0003800000 */
.L_x_58:
        /* <DEDUP_REMOVED lines=9> */
.L_x_61:
[----:B------:R-:W-:Y:S05]  /*2ed0*/  BSYNC B1 ;  /* 0x0000000000017941 */ /* 0x000fea0003800000 */
.L_x_60:
        /* <DEDUP_REMOVED lines=10> */
.L_x_63:
[----:B------:R-:W-:Y:S05]  /*2f80*/  BSYNC B1 ;  /* 0x0000000000017941 */ /* 0x000fea0003800000 */
.L_x_62:
        /* <DEDUP_REMOVED lines=10> */
.L_x_65:
[----:B------:R-:W-:Y:S05]  /*3030*/  BSYNC B1 ;  /* 0x0000000000017941 */ /* 0x000fea0003800000 */
.L_x_64:
        /* <DEDUP_REMOVED lines=9> */
.L_x_67:
[----:B------:R-:W-:Y:S05]  /*30d0*/  BSYNC B1 ;  /* 0x0000000000017941 */ /* 0x000fea0003800000 */
.L_x_66:
        /* <DEDUP_REMOVED lines=9> */
.L_x_69:
[----:B------:R-:W-:Y:S05]  /*3170*/  BSYNC B1 ;  /* 0x0000000000017941 */ /* 0x000fea0003800000 */
.L_x_68:
        /* <DEDUP_REMOVED lines=10> */
.L_x_71:
[----:B------:R-:W-:Y:S05]  /*3220*/  BSYNC B1 ;  /* 0x0000000000017941 */ /* 0x000fea0003800000 */
.L_x_70:
        /* <DEDUP_REMOVED lines=10> */
.L_x_73:
[----:B------:R-:W-:Y:S05]  /*32d0*/  BSYNC B1 ;  /* 0x0000000000017941 */ /* 0x000fea0003800000 */
.L_x_72:
        /* <DEDUP_REMOVED lines=9> */
.L_x_75:
[----:B------:R-:W-:Y:S05]  /*3370*/  BSYNC B1 ;  /* 0x0000000000017941 */ /* 0x000fea0003800000 */
.L_x_74:
        /* <DEDUP_REMOVED lines=9> */
.L_x_77:
[----:B------:R-:W-:Y:S05]  /*3410*/  BSYNC B1 ;  /* 0x0000000000017941 */ /* 0x000fea0003800000 */
.L_x_76:
        /* <DEDUP_REMOVED lines=10> */
.L_x_79:
[----:B------:R-:W-:Y:S05]  /*34c0*/  BSYNC B1 ;  /* 0x0000000000017941 */ /* 0x000fea0003800000 */
.L_x_78:
        /* <DEDUP_REMOVED lines=10> */
.L_x_81:
[----:B------:R-:W-:Y:S05]  /*3570*/  BSYNC B1 ;  /* 0x0000000000017941 */ /* 0x000fea0003800000 */
.L_x_80:
        /* <DEDUP_REMOVED lines=9> */
.L_x_83:
[----:B------:R-:W-:Y:S05]  /*3610*/  BSYNC B1 ;  /* 0x0000000000017941 */ /* 0x000fea0003800000 */
.L_x_82:
        /* <DEDUP_REMOVED lines=9> */
.L_x_85:
[----:B------:R-:W-:Y:S05]  /*36b0*/  BSYNC B1 ;  /* 0x0000000000017941 */ /* 0x000fea0003800000 */
.L_x_84:
        /* <DEDUP_REMOVED lines=10> */
.L_x_87:
[----:B------:R-:W-:Y:S05]  /*3760*/  BSYNC B1 ;  /* 0x0000000000017941 */ /* 0x000fea0003800000 */
.L_x_86:
        /* <DEDUP_REMOVED lines=10> */
.L_x_89:
[----:B------:R-:W-:Y:S05]  /*3810*/  BSYNC B1 ;  /* 0x0000000000017941 */ /* 0x000fea0003800000 */
.L_x_88:
        /* <DEDUP_REMOVED lines=9> */
.L_x_91:
[----:B------:R-:W-:Y:S05]  /*38b0*/  BSYNC B1 ;  /* 0x0000000000017941 */ /* 0x000fea0003800000 */
.L_x_90:
        /* <DEDUP_REMOVED lines=9> */
.L_x_93:
[----:B------:R-:W-:Y:S05]  /*3950*/  BSYNC B1 ;  /* 0x0000000000017941 */ /* 0x000fea0003800000 */
.L_x_92:
        /* <DEDUP_REMOVED lines=10> */
.L_x_95:
[----:B------:R-:W-:Y:S05]  /*3a00*/  BSYNC B1 ;  /* 0x0000000000017941 */ /* 0x000fea0003800000 */
.L_x_94:
        /* <DEDUP_REMOVED lines=10> */
.L_x_97:
[----:B------:R-:W-:Y:S05]  /*3ab0*/  BSYNC B1 ;  /* 0x0000000000017941 */ /* 0x000fea0003800000 */
.L_x_96:
        /* <DEDUP_REMOVED lines=9> */
.L_x_99:
[----:B------:R-:W-:Y:S05]  /*3b50*/  BSYNC B1 ;  /* 0x0000000000017941 */ /* 0x000fea0003800000 */
.L_x_98:
        /* <DEDUP_REMOVED lines=9> */
.L_x_101:
[----:B------:R-:W-:Y:S05]  /*3bf0*/  BSYNC B1 ;  /* 0x0000000000017941 */ /* 0x000fea0003800000 */
.L_x_100:
        /* <DEDUP_REMOVED lines=10> */
.L_x_103:
[----:B------:R-:W-:Y:S05]  /*3ca0*/  BSYNC B1 ;  /* 0x0000000000017941 */ /* 0x000fea0003800000 */
.L_x_102:
        /* <DEDUP_REMOVED lines=10> */
.L_x_105:
[----:B------:R-:W-:Y:S05]  /*3d50*/  BSYNC B1 ;  /* 0x0000000000017941 */ /* 0x000fea0003800000 */
.L_x_104:
        /* <DEDUP_REMOVED lines=9> */
.L_x_107:
[----:B------:R-:W-:Y:S05]  /*3df0*/  BSYNC B1 ;  /* 0x0000000000017941 */ /* 0x000fea0003800000 */
.L_x_106:
        /* <DEDUP_REMOVED lines=9> */
.L_x_109:
[----:B------:R-:W-:Y:S05]  /*3e90*/  BSYNC B1 ;  /* 0x0000000000017941 */ /* 0x000fea0003800000 */
.L_x_108:
        /* <DEDUP_REMOVED lines=10> */
.L_x_111:
[----:B------:R-:W-:Y:S05]  /*3f40*/  BSYNC B1 ;  /* 0x0000000000017941 */ /* 0x000fea0003800000 */
.L_x_110:
        /* <DEDUP_REMOVED lines=10> */
.L_x_113:
[----:B------:R-:W-:Y:S05]  /*3ff0*/  BSYNC B1 ;  /* 0x0000000000017941 */ /* 0x000fea0003800000 */
.L_x_112:
        /* <DEDUP_REMOVED lines=9> */
.L_x_115:
[----:B------:R-:W-:Y:S05]  /*4090*/  BSYNC B1 ;  /* 0x0000000000017941 */ /* 0x000fea0003800000 */
.L_x_114:
        /* <DEDUP_REMOVED lines=9> */
.L_x_117:
[----:B------:R-:W-:Y:S05]  /*4130*/  BSYNC B1 ;  /* 0x0000000000017941 */ /* 0x000fea0003800000 */
.L_x_116:
        /* <DEDUP_REMOVED lines=10> */
.L_x_119:
[----:B------:R-:W-:Y:S05]  /*41e0*/  BSYNC B1 ;  /* 0x0000000000017941 */ /* 0x000fea0003800000 */
.L_x_118:
        /* <DEDUP_REMOVED lines=10> */
.L_x_121:
[----:B------:R-:W-:Y:S05]  /*4290*/  BSYNC B1 ;  /* 0x0000000000017941 */ /* 0x000fea0003800000 */
.L_x_120:
        /* <DEDUP_REMOVED lines=9> */
.L_x_123:
[----:B------:R-:W-:Y:S05]  /*4330*/  BSYNC B1 ;  /* 0x0000000000017941 */ /* 0x000fea0003800000 */
.L_x_122:
        /* <DEDUP_REMOVED lines=9> */
.L_x_125:
[----:B------:R-:W-:Y:S05]  /*43d0*/  BSYNC B1 ;  /* 0x0000000000017941 */ /* 0x000fea0003800000 */
.L_x_124:
        /* <DEDUP_REMOVED lines=10> */
.L_x_127:
[----:B------:R-:W-:Y:S05]  /*4480*/  BSYNC B1 ;  /* 0x0000000000017941 */ /* 0x000fea0003800000 */
.L_x_126:
        /* <DEDUP_REMOVED lines=10> */
.L_x_129:
[----:B------:R-:W-:Y:S05]  /*4530*/  BSYNC B1 ;  /* 0x0000000000017941 */ /* 0x000fea0003800000 */
.L_x_128:
        /* <DEDUP_REMOVED lines=9> */
.L_x_131:
[----:B------:R-:W-:Y:S05]  /*45d0*/  BSYNC B1 ;  /* 0x0000000000017941 */ /* 0x000fea0003800000 */
.L_x_130:
        /* <DEDUP_REMOVED lines=9> */
.L_x_133:
[----:B------:R-:W-:Y:S05]  /*4670*/  BSYNC B1 ;  /* 0x0000000000017941 */ /* 0x000fea0003800000 */
.L_x_132:
        /* <DEDUP_REMOVED lines=10> */
.L_x_135:
[----:B------:R-:W-:Y:S05]  /*4720*/  BSYNC B1 ;  /* 0x0000000000017941 */ /* 0x000fea0003800000 */
.L_x_134:
        /* <DEDUP_REMOVED lines=10> */
.L_x_137:
[----:B------:R-:W-:Y:S05]  /*47d0*/  BSYNC B1 ;  /* 0x0000000000017941 */ /* 0x000fea0003800000 */
.L_x_136:
        /* <DEDUP_REMOVED lines=9> */
.L_x_139:
[----:B------:R-:W-:Y:S05]  /*4870*/  BSYNC B1 ;  /* 0x0000000000017941 */ /* 0x000fea0003800000 */
.L_x_138:
        /* <DEDUP_REMOVED lines=9> */
.L_x_141:
[----:B------:R-:W-:Y:S05]  /*4910*/  BSYNC B1 ;  /* 0x0000000000017941 */ /* 0x000fea0003800000 */
.L_x_140:
        /* <DEDUP_REMOVED lines=10> */
.L_x_143:
[----:B------:R-:W-:Y:S05]  /*49c0*/  BSYNC B1 ;  /* 0x0000000000017941 */ /* 0x000fea0003800000 */
.L_x_142:
        /* <DEDUP_REMOVED lines=10> */
.L_x_145:
[----:B------:R-:W-:Y:S05]  /*4a70*/  BSYNC B1 ;  /* 0x0000000000017941 */ /* 0x000fea0003800000 */
.L_x_144:
        /* <DEDUP_REMOVED lines=9> */
.L_x_147:
[----:B------:R-:W-:Y:S05]  /*4b10*/  BSYNC B1 ;  /* 0x0000000000017941 */ /* 0x000fea0003800000 */
.L_x_146:
        /* <DEDUP_REMOVED lines=9> */
.L_x_149:
[----:B------:R-:W-:Y:S05]  /*4bb0*/  BSYNC B1 ;  /* 0x0000000000017941 */ /* 0x000fea0003800000 */
.L_x_148:
        /* <DEDUP_REMOVED lines=10> */
.L_x_151:
[----:B------:R-:W-:Y:S05]  /*4c60*/  BSYNC B1 ;  /* 0x0000000000017941 */ /* 0x000fea0003800000 */
.L_x_150:
[----:B-----5:R-:W-:Y:S01]  /*4c70*/  HADD2.F32 R5, -RZ, R24.H0_H0 ;  /* 0x20000018ff057230 */ /* 0x020fe20000004100 */
[----:B------:R-:W-:Y:S01]  /*4c80*/  ISETP.GT.AND P0, PT, R4, 0x79, PT ;  /* 0x000000790400780c */ /* 0x000fe20003f04270 */
[----:B------:R-:W-:Y:S01]  /*4c90*/  @P2 IMAD.MOV.U32 R4, RZ, RZ, R10 ;  /* 0x000000ffff042224 */ /* 0x000fe200078e000a */
[----:B------:R-:W-:Y:S02]  /*4ca0*/  BSSY B1, `(.L_x_152) ;  /* 0x000000a000017945 */ /* 0x000fe40003800000 */
[----:B------:R-:W-:Y:S01]  /*4cb0*/  FMUL R5, R5, R90 ;  /* 0x0000005a05057220 */ /* 0x000fe20000400000 */
[----:B------:R-:W-:-:S03]  /*4cc0*/  ISETP.GT.AND P3, PT, R3, RZ, P0 ;  /* 0x000000ff0300720c */ /* 0x000fc60000764270 */
[----:B------:R-:W-:-:S05]  /*4cd0*/  FFMA R5, R84, R23, R5 ;  /* 0x0000001754057223 */ /* 0x000fca0000000005 */
[----:B------:R-:W-:-:S04]  /*4ce0*/  F2FP.F16.F32.PACK_AB R5, RZ, R5 ;  /* 0x00000005ff05723e */ /* 0x000fc800000000ff */
[----:B0-----:R-:W-:Y:S01]  /*4cf0*/  PRMT R14, R5, 0x7610, R14 ;  /* 0x00007610050e7816 */ /* 0x001fe2000000000e */
[----:B------:R-:W-:-:S05]  /*4d00*/  @P2 IMAD.MOV.U32 R5, RZ, RZ, R11 ;  /* 0x000000ffff052224 */ /* 0x000fca00078e000b */
[----:B------:R0:W-:Y:S01]  /*4d10*/  @P2 STG.E.U16 desc[UR38][R4.64+0xf0], R14 ;  /* 0x0000f00e04002986 */ /* 0x0001e2000c101526 */
[----:B------:R-:W-:Y:S05]  /*4d20*/  @!P3 BRA `(.L_x_153) ;  /* 0x000000000004b947 */ /* 0x000fea0003800000 */
[----:B------:R0:W5:Y:S02]  /*4d30*/  LDG.E.LTC128B.U16 R24, desc[UR38][R6.64+0xf2] ;  /* 0x0000f22606187981 */ /* 0x000164000c1e1520 */
.L_x_153:
[----:B------:R-:W-:Y:S05]  /*4d40*/  BSYNC B1 ;  /* 0x0000000000017941 */ /* 0x000fea0003800000 */
.L_x_152:
        /* <DEDUP_REMOVED lines=9> */
.L_x_155:
[----:B------:R-:W-:Y:S05]  /*4de0*/  BSYNC B1 ;  /* 0x0000000000017941 */ /* 0x000fea0003800000 */
.L_x_154:
[----:B-----5:R-:W-:Y:S01]  /*4df0*/  HADD2.F32 R5, -RZ, R24.H0_H0 ;  /* 0x20000018ff057230 */ /* 0x020fe20000004100 */
[----:B------:R-:W-:Y:S01]  /*4e00*/  ISETP.GT.AND P0, PT, R3, 0x8, P0 ;  /* 0x000000080300780c */ /* 0x000fe20000704270 */
[----:B0-----:R-:W-:Y:S01]  /*4e10*/  @P1 IMAD.MOV.U32 R4, RZ, RZ, R12 ;  /* 0x000000ffff041224 */ /* 0x001fe200078e000c */
[----:B------:R-:W-:Y:S02]  /*4e20*/  BSSY B1, `(.L_x_156) ;  /* 0x0000009000017945 */ /* 0x000fe40003800000 */
[----:B------:R-:W-:-:S04]  /*4e30*/  FMUL R5, R5, R90 ;  /* 0x0000005a05057220 */ /* 0x000fc80000400000 */
[----:B------:R-:W-:-:S05]  /*4e40*/  FFMA R5, R86, R23, R5 ;  /* 0x0000001756057223 */ /* 0x000fca0000000005 */
[----:B------:R-:W-:-:S04]  /*4e50*/  F2FP.F16.F32.PACK_AB R5, RZ, R5 ;  /* 0x00000005ff05723e */ /* 0x000fc800000000ff */
[----:B-1-3--:R-:W-:Y:S01]  /*4e60*/  PRMT R6, R5, 0x7610, R6 ;  /* 0x0000761005067816 */ /* 0x00afe20000000006 */
[----:B------:R-:W-:-:S05]  /*4e70*/  @P1 IMAD.MOV.U32 R5, RZ, RZ, R13 ;  /* 0x000000ffff051224 */ /* 0x000fca00078e000d */
[----:B------:R0:W-:Y:S01]  /*4e80*/  @P1 STG.E.U16 desc[UR38][R4.64+0xf0], R6 ;  /* 0x0000f00604001986 */ /* 0x0001e2000c101526 */
[----:B------:R-:W-:Y:S05]  /*4e90*/  @!P0 BRA `(.L_x_157) ;  /* 0x0000000000048947 */ /* 0x000fea0003800000 */
[----:B------:R1:W5:Y:S02]  /*4ea0*/  LDG.E.LTC128B.U16 R24, desc[UR38][R8.64+0xf2] ;  /* 0x0000f22608187981 */ /* 0x000364000c1e1520 */
.L_x_157:
[----:B------:R-:W-:Y:S05]  /*4eb0*/  BSYNC B1 ;  /* 0x0000000000017941 */ /* 0x000fea0003800000 */
.L_x_156:
[----:B------:R-:W-:Y:S05]  /*4ec0*/  @!P0 BRA `(.L_x_158) ;  /* 0x0000001000e88947 */ /* 0x000fea0003800000 */
[----:B-----5:R-:W-:-:S05]  /*4ed0*/  HADD2.F32 R3, -RZ, R24.H0_H0 ;  /* 0x20000018ff037230 */ /* 0x020fca0000004100 */
[----:B0-----:R-:W-:-:S04]  /*4ee0*/  FMUL R4, R3, R90 ;  /* 0x0000005a03047220 */ /* 0x001fc80000400000 */
[----:B------:R-:W-:-:S05]  /*4ef0*/  FFMA R4, R87, R23, R4 ;  /* 0x0000001757047223 */ /* 0x000fca0000000004 */
[----:B------:R-:W-:-:S05]  /*4f00*/  F2FP.F16.F32.PACK_AB R4, RZ, R4 ;  /* 0x00000004ff04723e */ /* 0x000fca00000000ff */
[----:B------:R3:W-:Y:S01]  /*4f10*/  STG.E.U16 desc[UR38][R12.64+0xf2], R4 ;  /* 0x0000f2040c007986 */ /* 0x0007e2000c101526 */
[----:B------:R-:W-:Y:S05]  /*4f20*/  BRA `(.L_x_158) ;  /* 0x0000001000d07947 */ /* 0x000fea0003800000 */
.L_x_33:
[----:B------:R-:W-:Y:S01]  /*4f30*/  ISETP.GT.AND P3, PT, R4, 0x1, PT ;  /* 0x000000010400780c */ /* 0x000fe20003f64270 */
[----:B------:R-:W-:Y:S01]  /*4f40*/  ULDC.64 UR4, c[0x0][0x5c0] ;  /* 0x0001700000047ab9 */ /* 0x000fe20000000a00 */
[-C--:B------:R-:W-:Y:S01]  /*4f50*/  FMUL R24, R24, R23.reuse ;  /* 0x0000001718187220 */ /* 0x080fe20000400000 */
[----:B------:R-:W-:Y:S01]  /*4f60*/  LEA R6, P4, R106, UR4, 0x1 ;  /* 0x000000046a067c11 */ /* 0x000fe2000f8808ff */
[-C--:B------:R-:W-:Y:S01]  /*4f70*/  FMUL R25, R25, R23.reuse ;  /* 0x0000001719197220 */ /* 0x080fe20000400000 */
[----:B------:R-:W-:Y:S01]  /*4f80*/  ISETP.GT.AND P0, PT, R3, RZ, P3 ;  /* 0x000000ff0300720c */ /* 0x000fe20001f04270 */
[-C--:B------:R-:W-:Y:S01]  /*4f90*/  FMUL R26, R26, R23.reuse ;  /* 0x000000171a1a7220 */ /* 0x080fe20000400000 */
[----:B------:R-:W-:Y:S01]  /*4fa0*/  F2FP.F16.F32.PACK_AB R24, RZ, R24 ;  /* 0x00000018ff18723e */ /* 0x000fe200000000ff */
[-C--:B------:R-:W-:Y:S01]  /*4fb0*/  FMUL R27, R27, R23.reuse ;  /* 0x000000171b1b7220 */ /* 0x080fe20000400000 */
[----:B------:R-:W-:Y:S01]  /*4fc0*/  LEA.HI.X R7, R106, UR5, R103, 0x1, P4 ;  /* 0x000000056a077c11 */ /* 0x000fe2000a0f0c67 */
[----:B------:R-:W-:Y:S01]  /*4fd0*/  FMUL R28, R28, R23 ;  /* 0x000000171c1c7220 */ /* 0x000fe20000400000 */
[----:B------:R-:W-:Y:S01]  /*4fe0*/  F2FP.F16.F32.PACK_AB R25, RZ, R25 ;  /* 0x00000019ff19723e */ /* 0x000fe200000000ff */
[-C--:B------:R-:W-:Y:S01]  /*4ff0*/  FMUL R29, R29, R23.reuse ;  /* 0x000000171d1d7220 */ /* 0x080fe20000400000 */
[----:B------:R-:W-:Y:S01]  /*5000*/  ISETP.GT.AND P2, PT, R3, 0x8, P2 ;  /* 0x000000080300780c */ /* 0x000fe20001744270 */
[----:B------:R-:W-:Y:S01]  /*5010*/  @P1 STG.E.U16 desc[UR38][R6.64], R24 ;  /* 0x0000001806001986 */ /* 0x000fe2000c101526 */
[----:B------:R-:W-:Y:S01]  /*5020*/  ISETP.GT.AND P1, PT, R4, 0x8, PT ;  /* 0x000000080400780c */ /* 0x000fe20003f24270 */
[-C--:B------:R-:W-:Y:S01]  /*5030*/  FMUL R30, R30, R23.reuse ;  /* 0x000000171e1e7220 */ /* 0x080fe20000400000 */
[C---:B------:R-:W-:Y:S01]  /*5040*/  SHF.L.U64.HI R5, R91.reuse, 0x1, R92 ;  /* 0x000000015b057819 */ /* 0x040fe2000001025c */
[----:B------:R-:W-:Y:S01]  /*5050*/  @P0 STG.E.U16 desc[UR38][R6.64+0x2], R25 ;  /* 0x0000021906000986 */ /* 0x000fe2000c101526 */
[----:B------:R-:W-:Y:S01]  /*5060*/  LEA R8, P5, R91, R6, 0x1 ;  /* 0x000000065b087211 */ /* 0x000fe200078a08ff */
[-C--:B------:R-:W-:Y:S01]  /*5070*/  FMUL R31, R31, R23.reuse ;  /* 0x000000171f1f7220 */ /* 0x080fe20000400000 */
[----:B------:R-:W-:Y:S01]  /*5080*/  ISETP.GT.AND P3, PT, R3, 0x8, P3 ;  /* 0x000000080300780c */ /* 0x000fe20001f64270 */
[-C--:B------:R-:W-:Y:S01]  /*5090*/  FMUL R32, R32, R23.reuse ;  /* 0x0000001720207220 */ /* 0x080fe20000400000 */
[----:B------:R-:W-:Y:S01]  /*50a0*/  ISETP.GT.AND P0, PT, R4, 0x9, PT ;  /* 0x000000090400780c */ /* 0x000fe20003f04270 */
[----:B------:R-:W-:Y:S01]  /*50b0*/  IMAD.X R9, R5, 0x1, R7, P5 ;  /* 0x0000000105097824 */ /* 0x000fe200028e0607 */
[----:B------:R-:W-:Y:S01]  /*50c0*/  ISETP.GT.AND P4, PT, R3, RZ, P1 ;  /* 0x000000ff0300720c */ /* 0x000fe20000f84270 */
[-C--:B------:R-:W-:Y:S01]  /*50d0*/  FMUL R33, R33, R23.reuse ;  /* 0x0000001721217220 */ /* 0x080fe20000400000 */
[----:B------:R-:W-:Y:S01]  /*50e0*/  F2FP.F16.F32.PACK_AB R26, RZ, R26 ;  /* 0x0000001aff1a723e */ /* 0x000fe200000000ff */
[-C--:B------:R-:W-:Y:S01]  /*50f0*/  FMUL R34, R34, R23.reuse ;  /* 0x0000001722227220 */ /* 0x080fe20000400000 */
[----:B------:R-:W-:Y:S01]  /*5100*/  ISETP.GT.AND P5, PT, R3, RZ, P0 ;  /* 0x000000ff0300720c */ /* 0x000fe200007a4270 */
[----:B------:R-:W-:Y:S01]  /*5110*/  FMUL R35, R35, R23 ;  /* 0x0000001723237220 */ /* 0x000fe20000400000 */
[----:B------:R-:W-:Y:S01]  /*5120*/  F2FP.F16.F32.PACK_AB R27, RZ, R27 ;  /* 0x0000001bff1b723e */ /* 0x000fe200000000ff */
[----:B------:R-:W-:Y:S01]  /*5130*/  @P2 STG.E.U16 desc[UR38][R8.64], R26 ;  /* 0x0000001a08002986 */ /* 0x000fe2000c101526 */
[----:B------:R-:W-:Y:S01]  /*5140*/  F2FP.F16.F32.PACK_AB R28, RZ, R28 ;  /* 0x0000001cff1c723e */ /* 0x000fe200000000ff */
[-C--:B------:R-:W-:Y:S01]  /*5150*/  FMUL R36, R36, R23.reuse ;  /* 0x0000001724247220 */ /* 0x080fe20000400000 */
[----:B------:R-:W-:Y:S01]  /*5160*/  ISETP.GT.AND P2, PT, R3, 0x8, P1 ;  /* 0x000000080300780c */ /* 0x000fe20000f44270 */
[----:B------:R-:W-:Y:S01]  /*5170*/  @P3 STG.E.U16 desc[UR38][R8.64+0x2], R27 ;  /* 0x0000021b08003986 */ /* 0x000fe2000c101526 */
[----:B------:R-:W-:Y:S01]  /*5180*/  ISETP.GT.AND P1, PT, R4, 0x10, PT ;  /* 0x000000100400780c */ /* 0x000fe20003f24270 */
[----:B------:R-:W-:Y:S01]  /*5190*/  FMUL R37, R37, R23 ;  /* 0x0000001725257220 */ /* 0x000fe20000400000 */
[----:B------:R-:W-:Y:S01]  /*51a0*/  F2FP.F16.F32.PACK_AB R29, RZ, R29 ;  /* 0x0000001dff1d723e */ /* 0x000fe200000000ff */
[----:B------:R-:W-:Y:S01]  /*51b0*/  @P4 STG.E.U16 desc[UR38][R6.64+0x10], R28 ;  /* 0x0000101c06004986 */ /* 0x000fe2000c101526 */
[C---:B------:R-:W-:Y:S01]  /*51c0*/  ISETP.GT.AND P3, PT, R3.reuse, 0x8, P0 ;  /* 0x000000080300780c */ /* 0x040fe20000764270 */
[-C--:B------:R-:W-:Y:S01]  /*51d0*/  FMUL R38, R38, R23.reuse ;  /* 0x0000001726267220 */ /* 0x080fe20000400000 */
[----:B------:R-:W-:Y:S01]  /*51e0*/  ISETP.GT.AND P0, PT, R4, 0x11, PT ;  /* 0x000000110400780c */ /* 0x000fe20003f04270 */
[----:B------:R-:W-:Y:S01]  /*51f0*/  @P5 STG.E.U16 desc[UR38][R6.64+0x12], R29 ;  /* 0x0000121d06005986 */ /* 0x000fe2000c101526 */
        /* <DEDUP_REMOVED lines=161> */
[----:B------:R-:W-:Y:S01]  /*5c10*/  FMUL R87, R87, R23 ;  /* 0x0000001757577220 */ /* 0x000fe20000400000 */
[----:B------:R-:W-:-:S02]  /*5c20*/  F2FP.F16.F32.PACK_AB R62, RZ, R62 ;  /* 0x0000003eff3e723e */ /* 0x000fc400000000ff */
[C---:B------:R-:W-:Y:S02]  /*5c30*/  ISETP.GT.AND P5, PT, R3.reuse, RZ, P0 ;  /* 0x000000ff0300720c */ /* 0x040fe400007a4270 */
[----:B------:R-:W-:Y:S01]  /*5c40*/  F2FP.F16.F32.PACK_AB R63, RZ, R63 ;  /* 0x0000003fff3f723e */ /* 0x000fe200000000ff */
[----:B------:R-:W-:Y:S01]  /*5c50*/  @P2 STG.E.U16 desc[UR38][R8.64+0x90], R62 ;  /* 0x0000903e08002986 */ /* 0x000fe2000c101526 */
[----:B------:R-:W-:Y:S02]  /*5c60*/  F2FP.F16.F32.PACK_AB R64, RZ, R64 ;  /* 0x00000040ff40723e */ /* 0x000fe400000000ff */
[C---:B------:R-:W-:Y:S01]  /*5c70*/  ISETP.GT.AND P2, PT, R3.reuse, 0x8, P1 ;  /* 0x000000080300780c */ /* 0x040fe20000f44270 */
[----:B------:R-:W-:Y:S01]  /*5c80*/  @P3 STG.E.U16 desc[UR38][R8.64+0x92], R63 ;  /* 0x0000923f08003986 */ /* 0x000fe2000c101526 */
[----:B------:R-:W-:Y:S02]  /*5c90*/  ISETP.GT.AND P1, PT, R4, 0x58, PT ;  /* 0x000000580400780c */ /* 0x000fe40003f24270 */
[----:B------:R-:W-:Y:S01]  /*5ca0*/  F2FP.F16.F32.PACK_AB R65, RZ, R65 ;  /* 0x00000041ff41723e */ /* 0x000fe200000000ff */
[----:B------:R-:W-:Y:S01]  /*5cb0*/  @P4 STG.E.U16 desc[UR38][R6.64+0xa0], R64 ;  /* 0x0000a04006004986 */ /* 0x000fe2000c101526 */
[----:B------:R-:W-:-:S02]  /*5cc0*/  ISETP.GT.AND P3, PT, R3, 0x8, P0 ;  /* 0x000000080300780c */ /* 0x000fc40000764270 */
[----:B------:R-:W-:Y:S01]  /*5cd0*/  ISETP.GT.AND P0, PT, R4, 0x59, PT ;  /* 0x000000590400780c */ /* 0x000fe20003f04270 */
[----:B------:R-:W-:Y:S01]  /*5ce0*/  @P5 STG.E.U16 desc[UR38][R6.64+0xa2], R65 ;  /* 0x0000a24106005986 */ /* 0x000fe2000c101526 */
[C---:B------:R-:W-:Y:S02]  /*5cf0*/  ISETP.GT.AND P4, PT, R3.reuse, RZ, P1 ;  /* 0x000000ff0300720c */ /* 0x040fe40000f84270 */
[----:B------:R-:W-:Y:S02]  /*5d00*/  F2FP.F16.F32.PACK_AB R66, RZ, R66 ;  /* 0x00000042ff42723e */ /* 0x000fe400000000ff */
[----:B------:R-:W-:Y:S02]  /*5d10*/  ISETP.GT.AND P5, PT, R3, RZ, P0 ;  /* 0x000000ff0300720c */ /* 0x000fe400007a4270 */
[----:B------:R-:W-:Y:S01]  /*5d20*/  F2FP.F16.F32.PACK_AB R67, RZ, R67 ;  /* 0x00000043ff43723e */ /* 0x000fe200000000ff */
[----:B------:R-:W-:Y:S01]  /*5d30*/  @P2 STG.E.U16 desc[UR38][R8.64+0xa0], R66 ;  /* 0x0000a04208002986 */ /* 0x000fe2000c101526 */
[----:B------:R-:W-:-:S02]  /*5d40*/  F2FP.F16.F32.PACK_AB R68, RZ, R68 ;  /* 0x00000044ff44723e */ /* 0x000fc400000000ff */
[C---:B------:R-:W-:Y:S01]  /*5d50*/  ISETP.GT.AND P2, PT, R3.reuse, 0x8, P1 ;  /* 0x000000080300780c */ /* 0x040fe20000f44270 */
[----:B------:R-:W-:Y:S01]  /*5d60*/  @P3 STG.E.U16 desc[UR38][R8.64+0xa2], R67 ;  /* 0x0000a24308003986 */ /* 0x000fe2000c101526 */
[C---:B------:R-:W-:Y:S02]  /*5d70*/  ISETP.GT.AND P1, PT, R4.reuse, 0x60, PT ;  /* 0x000000600400780c */ /* 0x040fe40003f24270 */
[----:B------:R-:W-:Y:S01]  /*5d80*/  F2FP.F16.F32.PACK_AB R69, RZ, R69 ;  /* 0x00000045ff45723e */ /* 0x000fe200000000ff */
[----:B------:R-:W-:Y:S01]  /*5d90*/  @P4 STG.E.U16 desc[UR38][R6.64+0xb0], R68 ;  /* 0x0000b04406004986 */ /* 0x000fe2000c101526 */
[C---:B------:R-:W-:Y:S02]  /*5da0*/  ISETP.GT.AND P3, PT, R3.reuse, 0x8, P0 ;  /* 0x000000080300780c */ /* 0x040fe40000764270 */
[----:B------:R-:W-:Y:S01]  /*5db0*/  ISETP.GT.AND P0, PT, R4, 0x61, PT ;  /* 0x000000610400780c */ /* 0x000fe20003f04270 */
[----:B------:R-:W-:Y:S01]  /*5dc0*/  @P5 STG.E.U16 desc[UR38][R6.64+0xb2], R69 ;  /* 0x0000b24506005986 */ /* 0x000fe2000c101526 */
[----:B------:R-:W-:-:S02]  /*5dd0*/  ISETP.GT.AND P4, PT, R3, RZ, P1 ;  /* 0x000000ff0300720c */ /* 0x000fc40000f84270 */
[C---:B------:R-:W-:Y:S02]  /*5de0*/  ISETP.GT.AND P5, PT, R3.reuse, RZ, P0 ;  /* 0x000000ff0300720c */ /* 0x040fe400007a4270 */
[----:B------:R-:W-:Y:S02]  /*5df0*/  F2FP.F16.F32.PACK_AB R70, RZ, R70 ;  /* 0x00000046ff46723e */ /* 0x000fe400000000ff */
[----:B------:R-:W-:Y:S02]  /*5e00*/  F2FP.F16.F32.PACK_AB R71, RZ, R71 ;  /* 0x00000047ff47723e */ /* 0x000fe400000000ff */
[----:B------:R-:W-:Y:S01]  /*5e10*/  F2FP.F16.F32.PACK_AB R72, RZ, R72 ;  /* 0x00000048ff48723e */ /* 0x000fe200000000ff */
[----:B------:R-:W-:Y:S01]  /*5e20*/  @P2 STG.E.U16 desc[UR38][R8.64+0xb0], R70 ;  /* 0x0000b04608002986 */ /* 0x000fe2000c101526 */
[----:B------:R-:W-:Y:S02]  /*5e30*/  F2FP.F16.F32.PACK_AB R73, RZ, R73 ;  /* 0x00000049ff49723e */ /* 0x000fe400000000ff */
[C---:B------:R-:W-:Y:S01]  /*5e40*/  ISETP.GT.AND P1, PT, R3.reuse, 0x8, P1 ;  /* 0x000000080300780c */ /* 0x040fe20000f24270 */
[----:B------:R-:W-:Y:S01]  /*5e50*/  @P3 STG.E.U16 desc[UR38][R8.64+0xb2], R71 ;  /* 0x0000b24708003986 */ /* 0x000fe2000c101526 */
[----:B------:R-:W-:-:S02]  /*5e60*/  ISETP.GT.AND P2, PT, R3, 0x8, P0 ;  /* 0x000000080300780c */ /* 0x000fc40000744270 */
[C---:B------:R-:W-:Y:S01]  /*5e70*/  ISETP.GT.AND P0, PT, R4.reuse, 0x69, PT ;  /* 0x000000690400780c */ /* 0x040fe20003f04270 */
[----:B------:R-:W-:Y:S01]  /*5e80*/  @P4 STG.E.U16 desc[UR38][R6.64+0xc0], R72 ;  /* 0x0000c04806004986 */ /* 0x000fe2000c101526 */
[----:B------:R-:W-:Y:S02]  /*5e90*/  ISETP.GT.AND P4, PT, R4, 0x68, PT ;  /* 0x000000680400780c */ /* 0x000fe40003f84270 */
[----:B------:R-:W-:Y:S01]  /*5ea0*/  F2FP.F16.F32.PACK_AB R74, RZ, R74 ;  /* 0x0000004aff4a723e */ /* 0x000fe200000000ff */
[----:B------:R-:W-:Y:S01]  /*5eb0*/  @P5 STG.E.U16 desc[UR38][R6.64+0xc2], R73 ;  /* 0x0000c24906005986 */ /* 0x000fe2000c101526 */
[C---:B------:R-:W-:Y:S02]  /*5ec0*/  ISETP.GT.AND P5, PT, R3.reuse, RZ, P4 ;  /* 0x000000ff0300720c */ /* 0x040fe400027a4270 */
[----:B------:R-:W-:Y:S01]  /*5ed0*/  ISETP.GT.AND P3, PT, R3, RZ, P0 ;  /* 0x000000ff0300720c */ /* 0x000fe20000764270 */
[----:B------:R-:W-:Y:S01]  /*5ee0*/  @P1 STG.E.U16 desc[UR38][R8.64+0xc0], R74 ;  /* 0x0000c04a08001986 */ /* 0x000fe2000c101526 */
[----:B------:R-:W-:-:S02]  /*5ef0*/  F2FP.F16.F32.PACK_AB R75, RZ, R75 ;  /* 0x0000004bff4b723e */ /* 0x000fc400000000ff */
[----:B------:R-:W-:Y:S02]  /*5f00*/  F2FP.F16.F32.PACK_AB R76, RZ, R76 ;  /* 0x0000004cff4c723e */ /* 0x000fe400000000ff */
[C---:B------:R-:W-:Y:S01]  /*5f10*/  ISETP.GT.AND P4, PT, R3.reuse, 0x8, P4 ;  /* 0x000000080300780c */ /* 0x040fe20002784270 */
[----:B------:R-:W-:Y:S01]  /*5f20*/  @P2 STG.E.U16 desc[UR38][R8.64+0xc2], R75 ;  /* 0x0000c24b08002986 */ /* 0x000fe2000c101526 */
[----:B------:R-:W-:Y:S02]  /*5f30*/  F2FP.F16.F32.PACK_AB R77, RZ, R77 ;  /* 0x0000004dff4d723e */ /* 0x000fe400000000ff */
[C---:B------:R-:W-:Y:S01]  /*5f40*/  ISETP.GT.AND P2, PT, R4.reuse, 0x71, PT ;  /* 0x000000710400780c */ /* 0x040fe20003f44270 */
[----:B------:R-:W-:Y:S01]  /*5f50*/  @P5 STG.E.U16 desc[UR38][R6.64+0xd0], R76 ;  /* 0x0000d04c06005986 */ /* 0x000fe2000c101526 */
[----:B------:R-:W-:Y:S02]  /*5f60*/  ISETP.GT.AND P5, PT, R3, 0x8, P0 ;  /* 0x000000080300780c */ /* 0x000fe400007a4270 */
[C---:B------:R-:W-:Y:S01]  /*5f70*/  ISETP.GT.AND P1, PT, R4.reuse, 0x78, PT ;  /* 0x000000780400780c */ /* 0x040fe20003f24270 */
[----:B------:R-:W-:Y:S01]  /*5f80*/  @P3 STG.E.U16 desc[UR38][R6.64+0xd2], R77 ;  /* 0x0000d24d06003986 */ /* 0x000fe2000c101526 */
[----:B------:R-:W-:-:S02]  /*5f90*/  ISETP.GT.AND P3, PT, R4, 0x70, PT ;  /* 0x000000700400780c */ /* 0x000fc40003f64270 */
[----:B------:R-:W-:Y:S01]  /*5fa0*/  ISETP.GT.AND P0, PT, R4, 0x79, PT ;  /* 0x000000790400780c */ /* 0x000fe20003f04270 */
[----:B------:R-:W-:Y:S01]  /*5fb0*/  @P4 IMAD.MOV.U32 R4, RZ, RZ, R8 ;  /* 0x000000ffff044224 */ /* 0x000fe200078e0008 */
[----:B------:R-:W-:Y:S01]  /*5fc0*/  F2FP.F16.F32.PACK_AB R78, RZ, R78 ;  /* 0x0000004eff4e723e */ /* 0x000fe200000000ff */
[----:B------:R-:W-:Y:S01]  /*5fd0*/  @P4 IMAD.MOV.U32 R5, RZ, RZ, R9 ;  /* 0x000000ffff054224 */ /* 0x000fe200078e0009 */
[----:B------:R-:W-:Y:S02]  /*5fe0*/  F2FP.F16.F32.PACK_AB R79, RZ, R79 ;  /* 0x0000004fff4f723e */ /* 0x000fe400000000ff */
[----:B------:R-:W-:Y:S02]  /*5ff0*/  F2FP.F16.F32.PACK_AB R80, RZ, R80 ;  /* 0x00000050ff50723e */ /* 0x000fe400000000ff */
[----:B------:R0:W-:Y:S01]  /*6000*/  @P4 STG.E.U16 desc[UR38][R4.64+0xd0], R78 ;  /* 0x0000d04e04004986 */ /* 0x0001e2000c101526 */
[----:B------:R-:W-:Y:S02]  /*6010*/  ISETP.GT.AND P4, PT, R3, RZ, P2 ;  /* 0x000000ff0300720c */ /* 0x000fe40001784270 */
[----:B------:R-:W-:-:S02]  /*6020*/  F2FP.F16.F32.PACK_AB R81, RZ, R81 ;  /* 0x00000051ff51723e */ /* 0x000fc400000000ff */
[----:B------:R-:W-:Y:S02]  /*6030*/  ISETP.GT.AND P2, PT, R3, 0x8, P2 ;  /* 0x000000080300780c */ /* 0x000fe40001744270 */
[----:B------:R-:W-:Y:S02]  /*6040*/  F2FP.F16.F32.PACK_AB R82, RZ, R82 ;  /* 0x00000052ff52723e */ /* 0x000fe400000000ff */
[----:B------:R-:W-:Y:S02]  /*6050*/  F2FP.F16.F32.PACK_AB R83, RZ, R83 ;  /* 0x00000053ff53723e */ /* 0x000fe400000000ff */
[----:B------:R-:W-:Y:S01]  /*6060*/  F2FP.F16.F32.PACK_AB R84, RZ, R84 ;  /* 0x00000054ff54723e */ /* 0x000fe200000000ff */
[----:B0-----:R-:W-:Y:S01]  /*6070*/  @P5 IMAD.MOV.U32 R4, RZ, RZ, R8 ;  /* 0x000000ffff045224 */ /* 0x001fe200078e0008 */
[----:B------:R-:W-:Y:S01]  /*6080*/  F2FP.F16.F32.PACK_AB R85, RZ, R85 ;  /* 0x00000055ff55723e */ /* 0x000fe200000000ff */
[----:B------:R-:W-:Y:S01]  /*6090*/  @P5 IMAD.MOV.U32 R5, RZ, RZ, R9 ;  /* 0x000000ffff055224 */ /* 0x000fe200078e0009 */
[----:B------:R-:W-:-:S02]  /*60a0*/  F2FP.F16.F32.PACK_AB R86, RZ, R86 ;  /* 0x00000056ff56723e */ /* 0x000fc400000000ff */
[----:B------:R-:W-:Y:S02]  /*60b0*/  F2FP.F16.F32.PACK_AB R87, RZ, R87 ;  /* 0x00000057ff57723e */ /* 0x000fe400000000ff */
[----:B------:R0:W-:Y:S01]  /*60c0*/  @P5 STG.E.U16 desc[UR38][R4.64+0xd2], R79 ;  /* 0x0000d24f04005986 */ /* 0x0001e2000c101526 */
[C---:B------:R-:W-:Y:S02]  /*60d0*/  ISETP.GT.AND P5, PT, R3.reuse, RZ, P3 ;  /* 0x000000ff0300720c */ /* 0x040fe40001fa4270 */
[----:B------:R-:W-:-:S11]  /*60e0*/  ISETP.GT.AND P3, PT, R3, 0x8, P3 ;  /* 0x000000080300780c */ /* 0x000fd60001f64270 */
[----:B0-----:R-:W-:Y:S02]  /*60f0*/  @P5 IMAD.MOV.U32 R4, RZ, RZ, R6 ;  /* 0x000000ffff045224 */ /* 0x001fe400078e0006 */
[----:B------:R-:W-:-:S05]  /*6100*/  @P5 IMAD.MOV.U32 R5, RZ, RZ, R7 ;  /* 0x000000ffff055224 */ /* 0x000fca00078e0007 */
[----:B------:R0:W-:Y:S01]  /*6110*/  @P5 STG.E.U16 desc[UR38][R4.64+0xe0], R80 ;  /* 0x0000e05004005986 */ /* 0x0001e2000c101526 */
[C---:B------:R-:W-:Y:S02]  /*6120*/  ISETP.GT.AND P5, PT, R3.reuse, RZ, P0 ;  /* 0x000000ff0300720c */ /* 0x040fe400007a4270 */
[----:B------:R-:W-:Y:S01]  /*6130*/  ISETP.GT.AND P0, PT, R3, 0x8, P0 ;  /* 0x000000080300780c */ /* 0x000fe20000704270 */
[----:B0-----:R-:W-:Y:S02]  /*6140*/  @P4 IMAD.MOV.U32 R4, RZ, RZ, R6 ;  /* 0x000000ffff044224 */ /* 0x001fe400078e0006 */
[----:B------:R-:W-:-:S05]  /*6150*/  @P4 IMAD.MOV.U32 R5, RZ, RZ, R7 ;  /* 0x000000ffff054224 */ /* 0x000fca00078e0007 */
[----:B------:R0:W-:Y:S01]  /*6160*/  @P4 STG.E.U16 desc[UR38][R4.64+0xe2], R81 ;  /* 0x0000e25104004986 */ /* 0x0001e2000c101526 */
[C---:B------:R-:W-:Y:S02]  /*6170*/  ISETP.GT.AND P4, PT, R3.reuse, RZ, P1 ;  /* 0x000000ff0300720c */ /* 0x040fe40000f84270 */
[----:B------:R-:W-:Y:S01]  /*6180*/  ISETP.GT.AND P1, PT, R3, 0x8, P1 ;  /* 0x000000080300780c */ /* 0x000fe20000f24270 */
[----:B0-----:R-:W-:Y:S02]  /*6190*/  @P3 IMAD.MOV.U32 R4, RZ, RZ, R8 ;  /* 0x000000ffff043224 */ /* 0x001fe400078e0008 */
[----:B------:R-:W-:-:S05]  /*61a0*/  @P3 IMAD.MOV.U32 R5, RZ, RZ, R9 ;  /* 0x000000ffff053224 */ /* 0x000fca00078e0009 */
[----:B------:R0:W-:Y:S02]  /*61b0*/  @P3 STG.E.U16 desc[UR38][R4.64+0xe0], R82 ;  /* 0x0000e05204003986 */ /* 0x0001e4000c101526 */
[----:B0-----:R-:W-:Y:S02]  /*61c0*/  @P2 IMAD.MOV.U32 R4, RZ, RZ, R8 ;  /* 0x000000ffff042224 */ /* 0x001fe400078e0008 */
[----:B------:R-:W-:-:S05]  /*61d0*/  @P2 IMAD.MOV.U32 R5, RZ, RZ, R9 ;  /* 0x000000ffff052224 */ /* 0x000fca00078e0009 */
[----:B------:R0:W-:Y:S02]  /*61e0*/  @P2 STG.E.U16 desc[UR38][R4.64+0xe2], R83 ;  /* 0x0000e25304002986 */ /* 0x0001e4000c101526 */
[----:B0-----:R-:W-:Y:S02]  /*61f0*/  @P4 IMAD.MOV.U32 R4, RZ, RZ, R6 ;  /* 0x000000ffff044224 */ /* 0x001fe400078e0006 */
[----:B------:R-:W-:-:S05]  /*6200*/  @P4 IMAD.MOV.U32 R5, RZ, RZ, R7 ;  /* 0x000000ffff054224 */ /* 0x000fca00078e0007 */
[----:B------:R0:W-:Y:S04]  /*6210*/  @P4 STG.E.U16 desc[UR38][R4.64+0xf0], R84 ;  /* 0x0000f05404004986 */ /* 0x0001e8000c101526 */
[----:B------:R1:W-:Y:S01]  /*6220*/  @P5 STG.E.U16 desc[UR38][R6.64+0xf2], R85 ;  /* 0x0000f25506005986 */ /* 0x0003e2000c101526 */
[----:B0-----:R-:W-:Y:S02]  /*6230*/  @P1 IMAD.MOV.U32 R4, RZ, RZ, R8 ;  /* 0x000000ffff041224 */ /* 0x001fe400078e0008 */
[----:B------:R-:W-:-:S05]  /*6240*/  @P1 IMAD.MOV.U32 R5, RZ, RZ, R9 ;  /* 0x000000ffff051224 */ /* 0x000fca00078e0009 */
[----:B------:R1:W-:Y:S04]  /*6250*/  @P1 STG.E.U16 desc[UR38][R4.64+0xf0], R86 ;  /* 0x0000f05604001986 */ /* 0x0003e8000c101526 */
[----:B------:R1:W-:Y:S02]  /*6260*/  @P0 STG.E.U16 desc[UR38][R8.64+0xf2], R87 ;  /* 0x0000f25708000986 */ /* 0x0003e4000c101526 */
.L_x_158:
[----:B------:R-:W-:Y:S05]  /*6270*/  BSYNC B0 ;  /* 0x0000000000007941 */ /* 0x000fea0003800000 */
.L_x_32:
[----:B------:R-:W-:Y:S01]  /*6280*/  IADD3 R16, P0, R16, UR36, RZ ;  /* 0x0000002410107c10 */ /* 0x000fe2000ff1e0ff */
[----:B------:R-:W-:Y:S01]  /*6290*/  ULDC.64 UR4, c[0x0][0x650] ;  /* 0x0001940000047ab9 */ /* 0x000fe20000000a00 */
[----:B------:R-:W-:Y:S01]  /*62a0*/  PRMT R3, RZ, 0x7610, R3 ;  /* 0x00007610ff037816 */ /* 0x000fe20000000003 */
[----:B------:R-:W-:Y:S01]  /*62b0*/  IMAD.MOV.U32 R100, RZ, RZ, -0x1 ;  /* 0xffffffffff647424 */ /* 0x000fe200078e00ff */
[----:B------:R-:W-:Y:S01]  /*62c0*/  IADD3.X R17, R17, UR42, RZ, P0, !PT ;  /* 0x0000002a11117c10 */ /* 0x000fe200087fe4ff */
[----:B------:R-:W-:Y:S01]  /*62d0*/  IMAD.MOV.U32 R101, RZ, RZ, -0x1 ;  /* 0xffffffffff657424 */ /* 0x000fe200078e00ff */
[----:B------:R-:W-:-:S04]  /*62e0*/  ISETP.GE.U32.AND P0, PT, R16, UR4, PT ;  /* 0x0000000410007c0c */ /* 0x000fc8000bf06070 */
[----:B------:R-:W-:-:S13]  /*62f0*/  ISETP.GE.U32.AND.EX P0, PT, R17, UR5, PT, P0 ;  /* 0x0000000511007c0c */ /* 0x000fda000bf06100 */
[----:B------:R-:W-:Y:S05]  /*6300*/  @P0 BRA `(.L_x_159) ;  /* 0x00000004004c0947 */ /* 0x000fea0003800000 */
[----:B------:R-:W0:Y:S01]  /*6310*/  LDC.64 R10, c[0x0][0x628] ;  /* 0x00018a00ff0a7b82 */ /* 0x000e220000000a00 */
[----:B---3--:R-:W3:Y:S01]  /*6320*/  S2R R12, SR_CTAID.X ;  /* 0x00000000000c7919 */ /* 0x008ee20000002500 */
[----:B-12-4-:R-:W-:Y:S02]  /*6330*/  IMAD.MOV.U32 R8, RZ, RZ, R16 ;  /* 0x000000ffff087224 */ /* 0x016fe400078e0010 */
[----:B------:R-:W-:Y:S01]  /*6340*/  IMAD.MOV.U32 R9, RZ, RZ, R17 ;  /* 0x000000ffff097224 */ /* 0x000fe200078e0011 */
[----:B------:R-:W1:Y:S03]  /*6350*/  S2R R20, SR_CTAID.Y ;  /* 0x0000000000147919 */ /* 0x000e660000002600 */
[----:B------:R-:W2:Y:S08]  /*6360*/  LDC R0, c[0x0][0x630] ;  /* 0x00018c00ff007b82 */ /* 0x000eb00000000800 */
[----:B------:R-:W4:Y:S01]  /*6370*/  LDC.64 R14, c[0x0][0x620] ;  /* 0x00018800ff0e7b82 */ /* 0x000f220000000a00 */
[----:B0-----:R-:W-:-:S04]  /*6380*/  ISETP.NE.U32.AND P0, PT, R10, RZ, PT ;  /* 0x000000ff0a00720c */ /* 0x001fc80003f05070 */
[----:B------:R-:W-:-:S13]  /*6390*/  ISETP.NE.AND.EX P0, PT, R11, RZ, PT, P0 ;  /* 0x000000ff0b00720c */ /* 0x000fda0003f05300 */
[----:B-1234-:R-:W-:Y:S05]  /*63a0*/  @!P0 BRA `(.L_x_160) ;  /* 0x0000000000288947 */ /* 0x01efea0003800000 */
        /* <DEDUP_REMOVED lines=10> */
.L_x_160:
[-CC-:B------:R-:W-:Y:S01]  /*6450*/  SHF.R.U64 R101, R8, R0.reuse, R9.reuse ;  /* 0x0000000008657219 */ /* 0x180fe20000001209 */
[----:B------:R-:W0:Y:S01]  /*6460*/  LDC.64 R26, c[0x0][0x640] ;  /* 0x00019000ff1a7b82 */ /* 0x000e220000000a00 */
[----:B------:R-:W-:Y:S01]  /*6470*/  SHF.R.U32.HI R0, RZ, R0, R9 ;  /* 0x00000000ff007219 */ /* 0x000fe20000011609 */
[----:B------:R-:W-:Y:S01]  /*6480*/  ULDC UR4, c[0x0][0x150] ;  /* 0x0000540000047ab9 */ /* 0x000fe20000000800 */
[----:B------:R-:W-:Y:S02]  /*6490*/  IADD3 R3, P0, RZ, -R101, RZ ;  /* 0x80000065ff037210 */ /* 0x000fe40007f1e0ff */
[----:B------:R-:W-:-:S03]  /*64a0*/  I2FP.F32.U32 R7, R12 ;  /* 0x0000000c00077245 */ /* 0x000fc60000201000 */
[----:B------:R-:W1:Y:S01]  /*64b0*/  LDC R6, c[0x0][0x618] ;  /* 0x00018600ff067b82 */ /* 0x000e620000000800 */
[----:B------:R-:W-:Y:S02]  /*64c0*/  IMAD.X R5, RZ, RZ, ~R0, P0 ;  /* 0x000000ffff057224 */ /* 0x000fe400000e0e00 */
[----:B------:R-:W-:Y:S01]  /*64d0*/  FMUL R7, R7, UR4 ;  /* 0x0000000407077c20 */ /* 0x000fe20008400000 */
[----:B------:R-:W-:Y:S01]  /*64e0*/  ULDC UR4, c[0x0][0x154] ;  /* 0x0000550000047ab9 */ /* 0x000fe20000000800 */
[-C--:B------:R-:W-:Y:S02]  /*64f0*/  IMAD R0, R5, R14.reuse, RZ ;  /* 0x0000000e05007224 */ /* 0x080fe400078e02ff */
[C---:B------:R-:W-:Y:S01]  /*6500*/  IMAD.WIDE.U32 R4, R3.reuse, R14, R16 ;  /* 0x0000000e03047225 */ /* 0x040fe200078e0010 */
[----:B------:R-:W2:Y:S01]  /*6510*/  LDC R8, c[0x0][0x608] ;  /* 0x00018200ff087b82 */ /* 0x000ea20000000800 */
[----:B------:R-:W3:Y:S02]  /*6520*/  F2I.U32.TRUNC.NTZ R7, R7 ;  /* 0x0000000700077305 */ /* 0x000ee4000020f000 */
[----:B------:R-:W-:Y:S01]  /*6530*/  IMAD R3, R3, R15, R0 ;  /* 0x0000000f03037224 */ /* 0x000fe200078e0200 */
[----:B------:R-:W-:-:S03]  /*6540*/  I2FP.F32.U32 R0, R20 ;  /* 0x0000001400007245 */ /* 0x000fc60000201000 */
[----:B------:R-:W-:Y:S01]  /*6550*/  IMAD.IADD R3, R5, 0x1, R3 ;  /* 0x0000000105037824 */ /* 0x000fe200078e0203 */
[----:B------:R-:W4:Y:S01]  /*6560*/  LDC R11, c[0x0][0x658] ;  /* 0x00019600ff0b7b82 */ /* 0x000f220000000800 */
[----:B0-----:R-:W-:-:S04]  /*6570*/  ISETP.NE.U32.AND P0, PT, R26, RZ, PT ;  /* 0x000000ff1a00720c */ /* 0x001fc80003f05070 */
[----:B------:R-:W-:-:S03]  /*6580*/  ISETP.NE.AND.EX P0, PT, R27, RZ, PT, P0 ;  /* 0x000000ff1b00720c */ /* 0x000fc60003f05300 */
[----:B------:R-:W0:Y:S01]  /*6590*/  LDC R9, c[0x0][0x144] ;  /* 0x00005100ff097b82 */ /* 0x000e220000000800 */
[-C--:B-1----:R-:W-:Y:S01]  /*65a0*/  SHF.R.U64 R10, R4, R6.reuse, R3 ;  /* 0x00000006040a7219 */ /* 0x082fe20000001203 */
[----:B---3--:R-:W-:Y:S01]  /*65b0*/  IMAD.MOV R7, RZ, RZ, -R7 ;  /* 0x000000ffff077224 */ /* 0x008fe200078e0a07 */
[----:B------:R-:W-:Y:S01]  /*65c0*/  SHF.R.U32.HI R3, RZ, R6, R3 ;  /* 0x00000006ff037219 */ /* 0x000fe20000011603 */
[----:B------:R-:W-:-:S04]  /*65d0*/  FMUL R6, R0, UR4 ;  /* 0x0000000400067c20 */ /* 0x000fc80008400000 */
[----:B------:R-:W1:Y:S01]  /*65e0*/  LDC R21, c[0x0][0x148] ;  /* 0x00005200ff157b82 */ /* 0x000e620000000800 */
[----:B------:R3:W0:Y:S01]  /*65f0*/  F2I.U32.TRUNC.NTZ R14, R6 ;  /* 0x00000006000e7305 */ /* 0x000622000020f000 */
[-CC-:B--2---:R-:W-:Y:S02]  /*6600*/  SHF.R.U64 R13, R10, R8.reuse, R3.reuse ;  /* 0x000000080a0d7219 */ /* 0x184fe40000001203 */
[----:B------:R-:W-:-:S04]  /*6610*/  SHF.R.U32.HI R0, RZ, R8, R3 ;  /* 0x00000008ff007219 */ /* 0x000fc80000011603 */
[----:B-----5:R-:W2:Y:S01]  /*6620*/  LDC R24, c[0x0][0x648] ;  /* 0x00019200ff187b82 */ /* 0x020ea20000000800 */
[-CC-:B----4-:R-:W-:Y:S02]  /*6630*/  SHF.R.U64 R15, R13, R11.reuse, R0.reuse ;  /* 0x0000000b0d0f7219 */ /* 0x190fe40000001200 */
[----:B------:R-:W-:-:S03]  /*6640*/  SHF.R.U32.HI R5, RZ, R11, R0 ;  /* 0x0000000bff057219 */ /* 0x000fc60000011600 */
[----:B------:R-:W-:Y:S02]  /*6650*/  IMAD.MOV.U32 R4, RZ, RZ, R15 ;  /* 0x000000ffff047224 */ /* 0x000fe400078e000f */
[----:B------:R-:W4:Y:S01]  /*6660*/  LDC R28, c[0x0][0x638] ;  /* 0x00018e00ff1c7b82 */ /* 0x000f220000000800 */
[----:B0-----:R-:W-:-:S07]  /*6670*/  IMAD R25, R9, R7, R12 ;  /* 0x0000000709197224 */ /* 0x001fce00078e020c */
[----:B------:R-:W0:Y:S08]  /*6680*/  LDC R29, c[0x0][0x610] ;  /* 0x00018400ff1d7b82 */ /* 0x000e300000000800 */
[----:B------:R-:W0:Y:S01]  /*6690*/  LDC R30, c[0x0][0x600] ;  /* 0x00018000ff1e7b82 */ /* 0x000e220000000800 */
[----:B-123--:R-:W-:Y:S05]  /*66a0*/  @!P0 BRA `(.L_x_161) ;  /* 0x0000000000288947 */ /* 0x00efea0003800000 */
[----:B------:R-:W1:Y:S02]  /*66b0*/  LDC R0, c[0x0][0x64c] ;  /* 0x00019300ff007b82 */ /* 0x000e640000000800 */
[----:B-1----:R-:W-:-:S05]  /*66c0*/  IADD3 R3, P0, R15, R0, RZ ;  /* 0x000000000f037210 */ /* 0x002fca0007f1e0ff */
        /* <DEDUP_REMOVED lines=8> */
.L_x_161:
[----:B------:R-:W-:Y:S01]  /*6750*/  ISETP.NE.AND P0, PT, R2, 0x1, PT ;  /* 0x000000010200780c */ /* 0x000fe20003f05270 */
[----:B------:R-:W-:Y:S01]  /*6760*/  IMAD.MOV R14, RZ, RZ, -R14 ;  /* 0x000000ffff0e7224 */ /* 0x000fe200078e0a0e */
[----:B------:R-:W-:Y:S02]  /*6770*/  SHF.R.U64 R3, R4, R24, R5 ;  /* 0x0000001804037219 */ /* 0x000fe40000001205 */
[----:B------:R-:W-:Y:S02]  /*6780*/  LOP3.LUT R0, R13, R98, RZ, 0xc0, !PT ;  /* 0x000000620d007212 */ /* 0x000fe400078ec0ff */
[----:B------:R-:W-:Y:S01]  /*6790*/  LOP3.LUT R10, R10, R97, RZ, 0xc0, !PT ;  /* 0x000000610a0a7212 */ /* 0x000fe200078ec0ff */
[----:B------:R-:W-:Y:S02]  /*67a0*/  IMAD.MOV R4, RZ, RZ, -R3 ;  /* 0x000000ffff047224 */ /* 0x000fe400078e0a03 */
[----:B------:R-:W-:Y:S02]  /*67b0*/  IMAD R0, R93, R3, R0 ;  /* 0x000000035d007224 */ /* 0x000fe400078e0200 */
[----:B----4-:R-:W-:-:S02]  /*67c0*/  IMAD R3, R4, R28, R15 ;  /* 0x0000001c04037224 */ /* 0x010fc400078e020f */
[----:B------:R-:W-:Y:S02]  /*67d0*/  @P0 IMAD R25, R21, R14, R20 ;  /* 0x0000000e15190224 */ /* 0x000fe400078e0214 */
[----:B0-----:R-:W-:Y:S02]  /*67e0*/  IMAD R5, R3, R30, R10 ;  /* 0x0000001e03057224 */ /* 0x001fe400078e020a */
[----:B------:R-:W-:Y:S02]  /*67f0*/  IMAD R0, R0, R29, R25 ;  /* 0x0000001d00007224 */ /* 0x000fe400078e0219 */
[----:B------:R-:W-:-:S03]  /*6800*/  IMAD.MOV.U32 R4, RZ, RZ, 0x1 ;  /* 0x00000001ff047424 */ /* 0x000fc600078e00ff */
[----:B------:R-:W-:Y:S02]  /*6810*/  SEL R100, R5, R0, !P0 ;  /* 0x0000000005647207 */ /* 0x000fe40004000000 */
[----:B------:R-:W-:Y:S02]  /*6820*/  PRMT R3, R4, 0x7610, R3 ;  /* 0x0000761004037816 */ /* 0x000fe40000000003 */
[----:B------:R-:W-:-:S07]  /*6830*/  SEL R0, R0, R5, !P0 ;  /* 0x0000000500007207 */ /* 0x000fce0004000000 */
.L_x_159:
[----:B------:R-:W-:Y:S01]  /*6840*/  LOP3.LUT P0, RZ, R3, 0xff, RZ, 0xc0, !PT ;  /* 0x000000ff03ff7812 */ /* 0x000fe2000780c0ff */
[----:B------:R-:W-:Y:S01]  /*6850*/  UIMAD.WIDE.U32 UR4, UR41, -0x55555555, URZ ;  /* 0xaaaaaaab290478a5 */ /* 0x000fe2000f8e003f */
[----:B------:R-:W-:-:S03]  /*6860*/  IMAD.MOV.U32 R103, RZ, RZ, R0 ;  /* 0x000000ffff677224 */ /* 0x000fc600078e0000 */
[----:B------:R-:W-:-:S04]  /*6870*/  USHF.R.U32.HI UR4, URZ, 0x2, UR5 ;  /* 0x000000023f047899 */ /* 0x000fc80008011605 */
[----:B------:R-:W-:-:S04]  /*6880*/  UIMAD UR41, UR4, -0x6, UR41 ;  /* 0xfffffffa042978a4 */ /* 0x000fc8000f8e0229 */
[----:B------:R-:W-:Y:S08]  /*6890*/  @P0 BRA `(.L_x_162) ;  /* 0xffffffac00100947 */ /* 0x000ff0000383ffff */
[----:B------:R-:W-:Y:S05]  /*68a0*/  EXIT ;  /* 0x000000000000794d */ /* 0x000fea0003800000 */
.L_x_7:
        /* <DEDUP_REMOVED lines=26> */
.L_x_164:
[----:B------:R-:W0:Y:S01]  /*6a50*/  LDC.64 R28, c[0x0][0x640] ;  /* 0x00019000ff1c7b82 */ /* 0x000e220000000a00 */
[-CC-:B------:R-:W-:Y:S01]  /*6a60*/  SHF.R.U64 R21, R14, R8.reuse, R15.reuse ;  /* 0x000000080e157219 */ /* 0x180fe2000000120f */
[----:B------:R-:W-:Y:S01]  /*6a70*/  IMAD.MOV.U32 R31, RZ, RZ, 0x1 ;  /* 0x00000001ff1f7424 */ /* 0x000fe200078e00ff */
[----:B------:R-:W-:Y:S02]  /*6a80*/  SHF.R.U32.HI R7, RZ, R8, R15 ;  /* 0x00000008ff077219 */ /* 0x000fe4000001160f */
[----:B------:R-:W-:-:S03]  /*6a90*/  IADD3 R13, P0, RZ, -R21, RZ ;  /* 0x80000015ff0d7210 */ /* 0x000fc60007f1e0ff */
[----:B------:R-:W1:Y:S02]  /*6aa0*/  LDC R12, c[0x0][0x618] ;  /* 0x00018600ff0c7b82 */ /* 0x000e640000000800 */
[----:B------:R-:W-:Y:S02]  /*6ab0*/  IMAD.X R7, RZ, RZ, ~R7, P0 ;  /* 0x000000ffff077224 */ /* 0x000fe400000e0e07 */
[----:B------:R-:W-:-:S04]  /*6ac0*/  IMAD.WIDE.U32 R10, R13, R24, R16 ;  /* 0x000000180d0a7225 */ /* 0x000fc800078e0010 */
[----:B------:R-:W2:Y:S01]  /*6ad0*/  LDC R14, c[0x0][0x608] ;  /* 0x00018200ff0e7b82 */ /* 0x000ea20000000800 */
[----:B------:R-:W-:-:S04]  /*6ae0*/  IMAD R8, R7, R24, RZ ;  /* 0x0000001807087224 */ /* 0x000fc800078e02ff */
[----:B------:R-:W-:-:S03]  /*6af0*/  IMAD R7, R13, R25, R8 ;  /* 0x000000190d077224 */ /* 0x000fc600078e0208 */
[----:B------:R-:W3:Y:S01]  /*6b00*/  LDC R26, c[0x0][0x658] ;  /* 0x00019600ff1a7b82 */ /* 0x000ee20000000800 */
[----:B------:R-:W-:Y:S01]  /*6b10*/  IMAD.IADD R7, R11, 0x1, R7 ;  /* 0x000000010b077824 */ /* 0x000fe200078e0207 */
[----:B0-----:R-:W-:Y:S01]  /*6b20*/  ISETP.NE.U32.AND P0, PT, R28, RZ, PT ;  /* 0x000000ff1c00720c */ /* 0x001fe20003f05070 */
[----:B------:R-:W-:-:S03]  /*6b30*/  IMAD.MOV.U32 R11, RZ, RZ, -0x1 ;  /* 0xffffffffff0b7424 */ /* 0x000fc600078e00ff */
        /* <DEDUP_REMOVED lines=8> */
[-C--:B---3--:R-:W-:Y:S02]  /*6bc0*/  SHF.L.U32 R10, R11, R26.reuse, RZ ;  /* 0x0000001a0b0a7219 */ /* 0x088fe400000006ff */
[--C-:B------:R-:W-:Y:S02]  /*6bd0*/  SHF.R.U64 R24, R22, R26, R7.reuse ;  /* 0x0000001a16187219 */ /* 0x100fe40000001207 */
[----:B------:R-:W-:Y:S02]  /*6be0*/  LOP3.LUT R33, RZ, R10, RZ, 0x33, !PT ;  /* 0x0000000aff217212 */ /* 0x000fe400078e33ff */
[----:B------:R-:W-:Y:S01]  /*6bf0*/  SHF.R.U32.HI R11, RZ, R26, R7 ;  /* 0x0000001aff0b7219 */ /* 0x000fe20000011607 */
[----:B------:R-:W3:Y:S01]  /*6c00*/  LDC R30, c[0x0][0x610] ;  /* 0x00018400ff1e7b82 */ /* 0x000ee20000000800 */
[----:B------:R-:W-:Y:S01]  /*6c10*/  IMAD.MOV.U32 R10, RZ, RZ, R24 ;  /* 0x000000ffff0a7224 */ /* 0x000fe200078e0018 */
[----:B------:R-:W-:Y:S06]  /*6c20*/  @!P0 BRA `(.L_x_165) ;  /* 0x0000000000288947 */ /* 0x000fec0003800000 */
        /* <DEDUP_REMOVED lines=10> */
.L_x_165:
[----:B------:R-:W-:Y:S02]  /*6cd0*/  ISETP.NE.AND P0, PT, R2, 0x1, PT ;  /* 0x000000010200780c */ /* 0x000fe40003f05270 */
[----:B-1----:R-:W-:Y:S01]  /*6ce0*/  SHF.R.U64 R8, R10, R8, R11 ;  /* 0x000000080a087219 */ /* 0x002fe2000000120b */
[----:B0-----:R-:W-:Y:S01]  /*6cf0*/  VIADD R11, R25, 0xffffffff ;  /* 0xffffffff190b7836 */ /* 0x001fe20000000000 */
[----:B------:R-:W-:Y:S02]  /*6d00*/  SHF.L.U32 R31, R31, R26, RZ ;  /* 0x0000001a1f1f7219 */ /* 0x000fe400000006ff */
[----:B------:R-:W-:Y:S01]  /*6d10*/  LOP3.LUT R5, R22, R33, RZ, 0xc0, !PT ;  /* 0x0000002116057212 */ /* 0x000fe200078ec0ff */
[----:B------:R-:W-:-:S04]  /*6d20*/  IMAD.MOV R7, RZ, RZ, -R8 ;  /* 0x000000ffff077224 */ /* 0x000fc800078e0a08 */
[----:B------:R-:W-:Y:S02]  /*6d30*/  IMAD R5, R31, R8, R5 ;  /* 0x000000081f057224 */ /* 0x000fe400078e0205 */
[----:B------:R-:W-:Y:S01]  /*6d40*/  @P0 IMAD R6, R9, R23, R4 ;  /* 0x0000001709060224 */ /* 0x000fe200078e0204 */
[----:B------:R-:W-:Y:S01]  /*6d50*/  LOP3.LUT R9, R20, R11, RZ, 0xc0, !PT ;  /* 0x0000000b14097212 */ /* 0x000fe200078ec0ff */
[----:B--2---:R-:W-:Y:S02]  /*6d60*/  IMAD R4, R7, R27, R24 ;  /* 0x0000001b07047224 */ /* 0x004fe400078e0218 */
[----:B---3--:R-:W-:Y:S02]  /*6d70*/  IMAD R6, R5, R30, R6 ;  /* 0x0000001e05067224 */ /* 0x008fe400078e0206 */
[----:B------:R-:W-:Y:S02]  /*6d80*/  IMAD R5, R4, R25, R9 ;  /* 0x0000001904057224 */ /* 0x000fe400078e0209 */
[----:B------:R-:W-:-:S02]  /*6d90*/  IMAD.MOV.U32 R8, RZ, RZ, 0x1 ;  /* 0x00000001ff087424 */ /* 0x000fc400078e00ff */
[----:B------:R-:W-:Y:S01]  /*6da0*/  IMAD.MOV.U32 R7, RZ, RZ, R21 ;  /* 0x000000ffff077224 */ /* 0x000fe200078e0015 */
[----:B------:R-:W-:Y:S02]  /*6db0*/  SEL R19, R5, R6, !P0 ;  /* 0x0000000605137207 */ /* 0x000fe40004000000 */
[----:B------:R-:W-:-:S07]  /*6dc0*/  SEL R12, R6, R5, !P0 ;  /* 0x00000005060c7207 */ /* 0x000fce0004000000 */
.L_x_163:
[----:B------:R-:W-:-:S08]  /*6dd0*/  NOP ;  /* 0x0000000000007918 */ /* 0x000fd00000000000 */
[----:B------:R-:W0:-:S00]  /*6de0*/  USETMAXREG.DEALLOC.CTAPOOL 0x28 ;  /* 0x00000028000079c8 */ /* 0x000e0000080e0500 */
[----:B0-----:R-:W-:-:S13]  /*6df0*/  ISETP.NE.AND P0, PT, R3, RZ, PT ;  /* 0x000000ff0300720c */ /* 0x001fda0003f05270 */
[----:B------:R-:W-:Y:S05]  /*6e00*/  @P0 EXIT ;  /* 0x000000000000094d */ /* 0x000fea0003800000 */
[----:B------:R-:W-:Y:S01]  /*6e10*/  LOP3.LUT P0, RZ, R8, 0xff, RZ, 0xc0, !PT ;  /* 0x000000ff08ff7812 */ /* 0x000fe2000780c0ff */
[----:B------:R-:W-:Y:S02]  /*6e20*/  IMAD.MOV.U32 R3, RZ, RZ, 0x1 ;  /* 0x00000001ff037424 */ /* 0x000fe400078e00ff */
[----:B------:R-:W-:-:S10]  /*6e30*/  IMAD.MOV.U32 R13, RZ, RZ, RZ ;  /* 0x000000ffff0d7224 */ /* 0x000fd400078e00ff */
[----:B------:R-:W-:Y:S05]  /*6e40*/  @!P0 BRA `(.L_x_166) ;  /* 0x0000000c009c8947 */ /* 0x000fea0003800000 */
[----:B------:R-:W0:Y:S01]  /*6e50*/  LDC R3, c[0x0][0x28c] ;  /* 0x0000a300ff037b82 */ /* 0x000e220000000800 */
[----:B------:R-:W-:Y:S01]  /*6e60*/  ULDC UR5, c[0x0][0x658] ;  /* 0x0001960000057ab9 */ /* 0x000fe20000000800 */
[----:B------:R-:W-:Y:S01]  /*6e70*/  UMOV UR8, 0xffffffff ;  /* 0xffffffff00087882 */ /* 0x000fe20000000000 */
[----:B------:R-:W-:Y:S01]  /*6e80*/  UMOV UR11, 0x1 ;  /* 0x00000001000b7882 */ /* 0x000fe20000000000 */
[----:B------:R-:W-:Y:S01]  /*6e90*/  USHF.L.U32 UR8, UR8, UR5, URZ ;  /* 0x0000000508087299 */ /* 0x000fe2000800063f */
[----:B------:R-:W-:Y:S01]  /*6ea0*/  BSSY B0, `(.L_x_166) ;  /* 0x00000e1000007945 */ /* 0x000fe20003800000 */
[----:B------:R-:W-:Y:S01]  /*6eb0*/  IMAD.MOV.U32 R11, RZ, RZ, 0x1 ;  /* 0x00000001ff0b7424 */ /* 0x000fe200078e00ff */
[----:B------:R-:W-:Y:S01]  /*6ec0*/  LOP3.LUT R10, R18, 0x2, RZ, 0xfc, !PT ;  /* 0x00000002120a7812 */ /* 0x000fe200078efcff */
[----:B------:R-:W1:Y:S01]  /*6ed0*/  S2UR UR7, SR_CgaCtaId ;  /* 0x00000000000779c3 */ /* 0x000e620000008800 */
[----:B------:R-:W-:Y:S01]  /*6ee0*/  ULOP3.LUT UR21, URZ, UR8, URZ, 0x33, !UPT ;  /* 0x000000083f157292 */ /* 0x000fe2000f8e333f */
[----:B------:R-:W-:Y:S01]  /*6ef0*/  IMAD.MOV.U32 R13, RZ, RZ, RZ ;  /* 0x000000ffff0d7224 */ /* 0x000fe200078e00ff */
[----:B------:R-:W-:Y:S01]  /*6f00*/  ULDC UR4, c[0x0][0x600] ;  /* 0x0001800000047ab9 */ /* 0x000fe20000000800 */
[----:B------:R-:W-:Y:S01]  /*6f10*/  UMOV UR23, 0x11 ;  /* 0x0000001100177882 */ /* 0x000fe20000000000 */
[----:B------:R-:W-:-:S02]  /*6f20*/  UIADD3 UR4, UR4, -0x1, URZ ;  /* 0xffffffff04047890 */ /* 0x000fc4000fffe03f */
[----:B------:R-:W-:Y:S01]  /*6f30*/  USHF.L.U32 UR5, UR11, UR5, URZ ;  /* 0x000000050b057299 */ /* 0x000fe2000800063f */
[----:B------:R-:W-:Y:S01]  /*6f40*/  ULDC.64 UR32, c[0x0][0x198] ;  /* 0x0000660000207ab9 */ /* 0x000fe20000000a00 */
[----:B0-----:R-:W-:-:S05]  /*6f50*/  VIADD R3, R3, 0x3f ;  /* 0x0000003f03037836 */ /* 0x001fca0000000000 */
[----:B------:R-:W-:Y:S01]  /*6f60*/  SHF.R.S32.HI R4, RZ, 0x1f, R3 ;  /* 0x0000001fff047819 */ /* 0x000fe20000011403 */
[----:B-1----:R-:W-:-:S03]  /*6f70*/  USHF.R.U32.HI UR31, URZ, 0x2, UR7 ;  /* 0x000000023f1f7899 */ /* 0x002fc60008011607 */
[----:B------:R-:W-:Y:S01]  /*6f80*/  LEA.HI R4, R4, R3, RZ, 0x6 ;  /* 0x0000000304047211 */ /* 0x000fe200078f30ff */
[----:B------:R-:W-:Y:S01]  /*6f90*/  ULOP3.LUT UR6, UR7, 0x3, URZ, 0xc0, !UPT ;  /* 0x0000000307067892 */ /* 0x000fe2000f8ec03f */
[----:B------:R-:W-:Y:S01]  /*6fa0*/  IMAD.MOV.U32 R3, RZ, RZ, 0x1 ;  /* 0x00000001ff037424 */ /* 0x000fe200078e00ff */
[----:B------:R-:W-:Y:S01]  /*6fb0*/  USHF.L.U32 UR13, UR7, 0x5, URZ ;  /* 0x00000005070d7899 */ /* 0x000fe2000800063f */
[----:B------:R-:W-:Y:S01]  /*6fc0*/  SHF.R.S32.HI R8, RZ, 0x6, R4 ;  /* 0x00000006ff087819 */ /* 0x000fe20000011404 */
[----:B------:R-:W-:Y:S02]  /*6fd0*/  USHF.L.U32 UR30, UR7, 0xb, URZ ;  /* 0x0000000b071e7899 */ /* 0x000fe4000800063f */
[----:B------:R-:W-:Y:S02]  /*6fe0*/  ULOP3.LUT UR7, UR7, 0xfffffffc, URZ, 0xc0, !UPT ;  /* 0xfffffffc07077892 */ /* 0x000fe4000f8ec03f */
[----:B------:R-:W-:Y:S01]  /*6ff0*/  UISETP.GT.U32.AND UP0, UPT, UR6, 0xffff, UPT ;  /* 0x0000ffff0600788c */ /* 0x000fe2000bf04070 */
[----:B------:R-:W-:Y:S01]  /*7000*/  VIADD R9, R8, 0x1 ;  /* 0x0000000108097836 */ /* 0x000fe20000000000 */
[----:B------:R-:W-:-:S02]  /*7010*/  ULOP3.LUT UR9, UR7, 0x1, URZ, 0xfc, !UPT ;  /* 0x0000000107097892 */ /* 0x000fc4000f8efc3f */
[----:B------:R-:W-:Y:S02]  /*7020*/  ULOP3.LUT UR10, UR7, 0x2, URZ, 0xfc, !UPT ;  /* 0x00000002070a7892 */ /* 0x000fe4000f8efc3f */
[----:B------:R-:W-:Y:S02]  /*7030*/  USHF.L.U32 UR8, UR11, UR7, URZ ;  /* 0x000000070b087299 */ /* 0x000fe4000800063f */
[----:B------:R-:W-:Y:S02]  /*7040*/  ULOP3.LUT UR7, UR7, 0x3, URZ, 0xfc, !UPT ;  /* 0x0000000307077892 */ /* 0x000fe4000f8efc3f */
[----:B------:R-:W-:Y:S02]  /*7050*/  USHF.L.U32 UR9, UR11, UR9, URZ ;  /* 0x000000090b097299 */ /* 0x000fe4000800063f */
[----:B------:R-:W-:Y:S02]  /*7060*/  USHF.L.U32 UR10, UR11, UR10, URZ ;  /* 0x0000000a0b0a7299 */ /* 0x000fe4000800063f */
[----:B------:R-:W-:-:S02]  /*7070*/  USEL UR6, UR6, 0xffff, !UP0 ;  /* 0x0000ffff06067887 */ /* 0x000fc4000c000000 */
[----:B------:R-:W-:Y:S02]  /*7080*/  USHF.L.U32 UR7, UR11, UR7, URZ ;  /* 0x000000070b077299 */ /* 0x000fe4000800063f */
[----:B------:R-:W-:Y:S02]  /*7090*/  ULOP3.LUT UR8, UR10, UR8, UR9, 0xfe, !UPT ;  /* 0x000000080a087292 */ /* 0x000fe4000f8efe09 */
[----:B------:R-:W-:Y:S02]  /*70a0*/  ULOP3.LUT UR6, UR6, 0xffff, URZ, 0xc0, !UPT ;  /* 0x0000ffff06067892 */ /* 0x000fe4000f8ec03f */
[----:B------:R-:W-:Y:S02]  /*70b0*/  USHF.L.U32 UR38, UR31, 0x5, URZ ;  /* 0x000000051f267899 */ /* 0x000fe4000800063f */
[----:B------:R-:W-:Y:S02]  /*70c0*/  ULOP3.LUT UR13, UR13, 0x60, URZ, 0xc0, !UPT ;  /* 0x000000600d0d7892 */ /* 0x000fe4000f8ec03f */
[----:B------:R-:W-:-:S02]  /*70d0*/  ULOP3.LUT UR22, UR8, UR7, URZ, 0xfc, !UPT ;  /* 0x0000000708167292 */ /* 0x000fc4000f8efc3f */
[----:B------:R-:W-:-:S12]  /*70e0*/  USHF.L.U32 UR23, UR23, UR6, URZ ;  /* 0x0000000617177299 */ /* 0x000fd8000800063f */
.L_x_177:
[----:B------:R-:W-:-:S03]  /*70f0*/  UMOV UR6, 0xffffffff ;  /* 0xffffffff00067882 */ /* 0x000fc60000000000 */
[----:B------:R-:W-:Y:S05]  /*7100*/  BRA.DIV UR6, `(.L_x_167) ;  /* 0x00000012061c7947 */ /* 0x000fea000b800000 */
[----:B------:R-:W-:-:S13]  /*7110*/  ELECT P6, URZ, PT ;  /* 0x00000000003f782f */ /* 0x000fda00038c0000 */
.L_x_190:
[----:B------:R-:W-:Y:S04]  /*7120*/  BSSY B1, `(.L_x_168) ;  /* 0x0000046000017945 */ /* 0x000fe80003800000 */
[----:B------:R-:W-:Y:S05]  /*7130*/  @!P6 BRA `(.L_x_169) ;  /* 0x000000040010e947 */ /* 0x000fea0003800000 */
[----:B------:R-:W0:Y:S02]  /*7140*/  LDC R4, c[0x0][0x28c] ;  /* 0x0000a300ff047b82 */ /* 0x000e240000000800 */
[----:B0-----:R-:W-:-:S13]  /*7150*/  ISETP.GE.AND P0, PT, R4, 0x1, PT ;  /* 0x000000010400780c */ /* 0x001fda0003f06270 */
[----:B------:R-:W-:Y:S05]  /*7160*/  @!P0 BRA `(.L_x_169) ;  /* 0x0000000400048947 */ /* 0x000fea0003800000 */
[----:B------:R-:W-:Y:S01]  /*7170*/  IMAD.SHL.U32 R15, R12, 0x80, RZ ;  /* 0x000000800c0f7824 */ /* 0x000fe200078e00ff */
[----:B------:R-:W-:Y:S01]  /*7180*/  LEA R19, R19, UR13, 0x7 ;  /* 0x0000000d13137c11 */ /* 0x000fe2000f8e38ff */
[----:B------:R-:W-:Y:S02]  /*7190*/  IMAD.MOV.U32 R20, RZ, RZ, RZ ;  /* 0x000000ffff147224 */ /* 0x000fe400078e00ff */
[----:B------:R-:W-:Y:S02]  /*71a0*/  IMAD.U32 R22, RZ, RZ, UR38 ;  /* 0x00000026ff167e24 */ /* 0x000fe4000f8e00ff */
[----:B------:R-:W-:Y:S02]  /*71b0*/  IMAD.MOV.U32 R4, RZ, RZ, R9 ;  /* 0x000000ffff047224 */ /* 0x000fe400078e0009 */
[----:B------:R-:W-:Y:S02]  /*71c0*/  IMAD.MOV.U32 R5, RZ, RZ, R3 ;  /* 0x000000ffff057224 */ /* 0x000fe400078e0003 */
[----:B------:R-:W-:-:S02]  /*71d0*/  IMAD.MOV.U32 R6, RZ, RZ, R13 ;  /* 0x000000ffff067224 */ /* 0x000fc400078e000d */
[----:B------:R-:W-:-:S07]  /*71e0*/  VIADD R24, R15, 0x40 ;  /* 0x000000400f187836 */ /* 0x000fce0000000000 */
.L_x_172:
[----:B------:R-:W0:Y:S01]  /*71f0*/  S2R R21, SR_CgaCtaId ;  /* 0x0000000000157919 */ /* 0x000e220000008800 */
[----:B------:R-:W-:Y:S02]  /*7200*/  MOV R12, 0x400 ;  /* 0x00000400000c7802 */ /* 0x000fe40000000f00 */
[----:B------:R-:W-:-:S13]  /*7210*/  ISETP.NE.AND P1, PT, R0, RZ, PT ;  /* 0x000000ff0000720c */ /* 0x000fda0003f25270 */
[----:B------:R-:W1:Y:S01]  /*7220*/  @!P1 LDC R14, c[0x0][0x500] ;  /* 0x00014000ff0e9b82 */ /* 0x000e620000000800 */
[----:B0-----:R-:W-:Y:S02]  /*7230*/  LEA R23, R21, R12, 0x18 ;  /* 0x0000000c15177211 */ /* 0x001fe400078ec0ff */
[----:B------:R-:W-:-:S03]  /*7240*/  SHF.L.U32 R12, R5, 0x1f, RZ ;  /* 0x0000001f050c7819 */ /* 0x000fc600000006ff */
[----:B------:R-:W-:-:S04]  /*7250*/  IMAD R21, R6, 0x8, R23 ;  /* 0x0000000806157824 */ /* 0x000fc800078e0217 */
[----:B------:R-:W0:Y:S02]  /*7260*/  SYNCS.PHASECHK.TRANS64.TRYWAIT P0, [R21+URZ+0x30], R12 ;  /* 0x0000300c150075a7 */ /* 0x000e24000800017f */
[----:B01----:R-:W-:Y:S05]  /*7270*/  @!P0 BRA `(.L_x_170) ;  /* 0x0000000c00e08947 */ /* 0x003fea0003800000 */
.L_x_191:
[----:B0-----:R-:W-:Y:S01]  /*7280*/  PRMT R12, R10, 0x9910, RZ ;  /* 0x000099100a0c7816 */ /* 0x001fe200000000ff */
[----:B------:R0:W-:Y:S03]  /*7290*/  @!P1 SYNCS.ARRIVE.TRANS64 RZ, [R21+URZ], R14 ;  /* 0x0000000e15ff99a7 */ /* 0x0001e6000800003f */
[----:B------:R-:W-:-:S13]  /*72a0*/  ISETP.NE.AND P0, PT, R12, 0x2, PT ;  /* 0x000000020c00780c */ /* 0x000fda0003f05270 */
[----:B0-----:R-:W-:Y:S05]  /*72b0*/  @P0 BRA `(.L_x_171) ;  /* 0x0000000000040947 */ /* 0x001fea0003800000 */
[----:B------:R-:W-:Y:S01]  /*72c0*/  BPT.TRAP 0x1 ;  /* 0x000000040000795c */ /* 0x000fe20000300000 */
.L_x_171:
[----:B------:R-:W-:Y:S01]  /*72d0*/  R2UR UR8, R6 ;  /* 0x00000000060872ca */ /* 0x000fe200000e0000 */
[----:B------:R-:W-:Y:S01]  /*72e0*/  UIADD3 UR14, UP0, UR32, 0xf0, URZ ;  /* 0x000000f0200e7890 */ /* 0x000fe2000ff1e03f */
[----:B------:R-:W-:Y:S01]  /*72f0*/  R2UR UR12, R23 ;  /* 0x00000000170c72ca */ /* 0x000fe200000e0000 */
[----:B------:R-:W-:Y:S01]  /*7300*/  UPRMT UR29, URZ, 0x5410, UR23 ;  /* 0x000054103f1d7896 */ /* 0x000fe20008000017 */
[----:B------:R-:W-:Y:S01]  /*7310*/  R2UR UR25, R21 ;  /* 0x00000000151972ca */ /* 0x000fe200000e0000 */
[----:B------:R-:W-:Y:S01]  /*7320*/  UIADD3.X UR15, URZ, UR33, URZ, UP0, !UPT ;  /* 0x000000213f0f7290 */ /* 0x000fe200087fe43f */
[----:B------:R-:W-:Y:S01]  /*7330*/  R2UR UR27, R22 ;  /* 0x00000000161b72ca */ /* 0x000fe200000e0000 */
[----:B------:R-:W-:Y:S01]  /*7340*/  VIADD R4, R4, 0xffffffff ;  /* 0xffffffff04047836 */ /* 0x000fe20000000000 */
[----:B------:R-:W-:Y:S01]  /*7350*/  R2UR UR28, R7 ;  /* 0x00000000071c72ca */ /* 0x000fe200000e0000 */
[----:B------:R-:W-:Y:S01]  /*7360*/  UMOV UR6, 0x0 ;  /* 0x0000000000067882 */ /* 0x000fe20000000000 */
[----:B------:R-:W-:Y:S01]  /*7370*/  R2UR UR26, R15 ;  /* 0x000000000f1a72ca */ /* 0x000fe200000e0000 */
[----:B------:R-:W-:Y:S01]  /*7380*/  UMOV UR7, 0x10000000 ;  /* 0x1000000000077882 */ /* 0x000fe20000000000 */
[----:B------:R-:W-:Y:S01]  /*7390*/  R2UR UR18, R24 ;  /* 0x00000000181272ca */ /* 0x000fe200000e0000 */
[----:B------:R-:W-:Y:S01]  /*73a0*/  USHF.L.U32 UR8, UR8, 0xd, URZ ;  /* 0x0000000d08087899 */ /* 0x000fe2000800063f */
[----:B------:R-:W-:Y:S01]  /*73b0*/  R2UR UR10, R20 ;  /* 0x00000000140a72ca */ /* 0x000fe200000e0000 */
[----:B------:R-:W-:Y:S01]  /*73c0*/  UIADD3 UR34, UP1, UR32, 0x1f0, URZ ;  /* 0x000001f020227890 */ /* 0x000fe2000ff3e03f */
[----:B------:R-:W-:Y:S01]  /*73d0*/  R2UR UR11, R19 ;  /* 0x00000000130b72ca */ /* 0x000fe200000e0000 */
[----:B------:R-:W-:Y:S01]  /*73e0*/  ULEA UR9, UR31, UR8, 0xb ;  /* 0x000000081f097291 */ /* 0x000fe2000f8e583f */
[----:B------:R-:W-:Y:S01]  /*73f0*/  ISETP.GT.AND P1, PT, R4, 0x1, PT ;  /* 0x000000010400780c */ /* 0x000fe20003f24270 */
[----:B------:R-:W-:Y:S01]  /*7400*/  ULOP3.LUT UR8, UR8, 0x1800, UR30, 0xf8, !UPT ;  /* 0x0000180008087892 */ /* 0x000fe2000f8ef81e */
[----:B------:R-:W-:Y:S01]  /*7410*/  VIADD R6, R6, 0x1 ;  /* 0x0000000106067836 */ /* 0x000fe20000000000 */
[----:B------:R-:W-:Y:S01]  /*7420*/  ULEA UR9, UR9, UR12, 0x1 ;  /* 0x0000000c09097291 */ /* 0x000fe2000f8e083f */
[----:B------:R-:W-:Y:S01]  /*7430*/  VIADD R20, R20, 0x40 ;  /* 0x0000004014147836 */ /* 0x000fe20000000000 */
[----:B------:R-:W-:Y:S01]  /*7440*/  ULEA UR8, UR8, UR12, 0x1 ;  /* 0x0000000c08087291 */ /* 0x000fe2000f8e083f */
[----:B------:R-:W-:Y:S01]  /*7450*/  VIADD R22, R22, 0x40 ;  /* 0x0000004016167836 */ /* 0x000fe20000000000 */
[----:B------:R-:W-:Y:S01]  /*7460*/  UIADD3 UR24, UR9, 0x180, URZ ;  /* 0x0000018009187890 */ /* 0x000fe2000fffe03f */
[----:B------:R-:W-:Y:S01]  /*7470*/  ISETP.NE.AND P0, PT, R6, 0x6, PT ;  /* 0x000000060600780c */ /* 0x000fe20003f05270 */
[----:B------:R-:W-:Y:S01]  /*7480*/  UIADD3 UR16, UR9, 0x2180, URZ ;  /* 0x0000218009107890 */ /* 0x000fe2000fffe03f */
[----:B------:R-:W-:Y:S01]  /*7490*/  UMOV UR17, UR25 ;  /* 0x0000001900117c82 */ /* 0x000fe20008000000 */
[----:B------:R-:W-:Y:S01]  /*74a0*/  UMOV UR19, UR27 ;  /* 0x0000001b00137c82 */ /* 0x000fe20008000000 */
[----:B------:R-:W-:Y:S01]  /*74b0*/  UMOV UR20, UR28 ;  /* 0x0000001c00147c82 */ /* 0x000fe20008000000 */
[----:B------:R-:W-:Y:S01]  /*74c0*/  UIADD3.X UR35, URZ, UR33, URZ, UP1, !UPT ;  /* 0x000000213f237290 */ /* 0x000fe20008ffe43f */
[----:B------:R-:W-:-:S02]  /*74d0*/  SEL R12, RZ, 0x1, P0 ;  /* 0x00000001ff0c7807 */ /* 0x000fc40000000000 */
[----:B------:R-:W-:Y:S01]  /*74e0*/  UTMALDG.3D.MULTICAST [UR24], [UR14], UR29, desc[UR6] ;  /* 0x000006180e0073b4 */ /* 0x000fe2000801181d */
[----:B------:R-:W-:Y:S01]  /*74f0*/  UIADD3 UR8, UR8, 0x18180, URZ ;  /* 0x0001818008087890 */ /* 0x000fe2000fffe03f */
[----:B------:R-:W-:Y:S01]  /*7500*/  SEL R6, R6, RZ, P0 ;  /* 0x000000ff06067207 */ /* 0x000fe20000000000 */
[----:B------:R-:W-:Y:S01]  /*7510*/  UMOV UR9, UR25 ;  /* 0x0000001900097c82 */ /* 0x000fe20008000000 */
[----:B------:R-:W-:Y:S01]  /*7520*/  UMOV UR12, UR28 ;  /* 0x0000001c000c7c82 */ /* 0x000fe20008000000 */
[----:B------:R-:W-:Y:S01]  /*7530*/  LOP3.LUT R5, R5, R12, RZ, 0x3c, !PT ;  /* 0x0000000c05057212 */ /* 0x000fe200078e3cff */
[----:B------:R0:W-:Y:S02]  /*7540*/  UTMALDG.3D.MULTICAST [UR16], [UR14], UR29, desc[UR6] ;  /* 0x000006100e0073b4 */ /* 0x0001e4000801181d */
[----:B0-----:R-:W-:-:S09]  /*7550*/  UPRMT UR14, URZ, 0x5410, UR22 ;  /* 0x000054103f0e7896 */ /* 0x001fd20008000016 */
[----:B------:R0:W-:Y:S02]  /*7560*/  UTMALDG.3D.MULTICAST [UR8], [UR34], UR14, desc[UR6] ;  /* 0x00000608220073b4 */ /* 0x0001e4000801180e */
[----:B0-----:R-:W-:Y:S05]  /*7570*/  @P1 BRA `(.L_x_172) ;  /* 0xfffffffc001c1947 */ /* 0x001fea000383ffff */
.L_x_169:
[----:B------:R-:W-:Y:S05]  /*7580*/  BSYNC B1 ;  /* 0x0000000000017941 */ /* 0x000fea0003800000 */
.L_x_168:
[----:B------:R-:W-:Y:S01]  /*7590*/  LOP3.LUT P1, RZ, R11, 0xff, RZ, 0xc0, !PT ;  /* 0x000000ff0bff7812 */ /* 0x000fe2000782c0ff */
[C---:B------:R-:W-:Y:S01]  /*75a0*/  IMAD.IADD R13, R8.reuse, 0x1, R13 ;  /* 0x00000001080d7824 */ /* 0x040fe200078e020d */
[----:B------:R-:W-:Y:S01]  /*75b0*/  ULDC.64 UR6, c[0x0][0x650] ;  /* 0x0001940000067ab9 */ /* 0x000fe20000000a00 */
[C---:B------:R-:W-:Y:S01]  /*75c0*/  ISETP.GE.U32.AND P2, PT, R8.reuse, 0x6, PT ;  /* 0x000000060800780c */ /* 0x040fe20003f46070 */
[----:B------:R-:W-:Y:S01]  /*75d0*/  BSSY B1, `(.L_x_173) ;  /* 0x000006b000017945 */ /* 0x000fe20003800000 */
[----:B------:R-:W-:Y:S01]  /*75e0*/  IMAD.MOV.U32 R12, RZ, RZ, -0x1 ;  /* 0xffffffffff0c7424 */ /* 0x000fe200078e00ff */
[----:B------:R-:W-:Y:S01]  /*75f0*/  ISETP.GT.U32.AND P0, PT, R13, 0x5, PT ;  /* 0x000000050d00780c */ /* 0x000fe20003f04070 */
[----:B------:R-:W-:Y:S01]  /*7600*/  IMAD.MOV.U32 R19, RZ, RZ, -0x1 ;  /* 0xffffffffff137424 */ /* 0x000fe200078e00ff */
[----:B------:R-:W-:Y:S01]  /*7610*/  PRMT R11, RZ, 0x7610, R11 ;  /* 0x00007610ff0b7816 */ /* 0x000fe2000000000b */
[----:B------:R-:W-:Y:S01]  /*7620*/  IMAD.MOV.U32 R7, RZ, RZ, -0x1 ;  /* 0xffffffffff077424 */ /* 0x000fe200078e00ff */
[----:B------:R-:W-:-:S03]  /*7630*/  ISETP.LT.U32.AND P0, PT, R8, 0x6, P0 ;  /* 0x000000060800780c */ /* 0x000fc60000701070 */
[----:B------:R-:W0:Y:S01]  /*7640*/  @P1 S2R R5, SR_CgaCtaId ;  /* 0x0000000000051919 */ /* 0x000e220000008800 */
[----:B------:R-:W-:-:S04]  /*7650*/  @P1 MOV R4, 0x400 ;  /* 0x0000040000041802 */ /* 0x000fc80000000f00 */
[----:B0-----:R-:W-:Y:S01]  /*7660*/  @P1 LEA R6, R5, R4, 0x18 ;  /* 0x0000000405061211 */ /* 0x001fe200078ec0ff */
[----:B------:R-:W-:Y:S01]  /*7670*/  IMAD.WIDE.U32 R4, R13, -0x55555555, RZ ;  /* 0xaaaaaaab0d047825 */ /* 0x000fe200078e00ff */
[----:B------:R-:W-:Y:S02]  /*7680*/  SEL R4, RZ, 0x1, !P0 ;  /* 0x00000001ff047807 */ /* 0x000fe40004000000 */
[----:B------:R0:W-:Y:S01]  /*7690*/  @P1 SYNCS.ARRIVE.TRANS64.A1T0 RZ, [R6+URZ+0x78], RZ ;  /* 0x000078ff06ff19a7 */ /* 0x0001e2000810003f */
[----:B------:R-:W-:Y:S02]  /*76a0*/  IADD3 R16, P1, R16, UR36, RZ ;  /* 0x0000002410107c10 */ /* 0x000fe4000ff3e0ff */
[----:B------:R-:W-:Y:S02]  /*76b0*/  LOP3.LUT R3, R3, R4, RZ, 0x3c, !PT ;  /* 0x0000000403037212 */ /* 0x000fe400078e3cff */
[----:B------:R-:W-:Y:S02]  /*76c0*/  IADD3.X R17, R17, UR42, RZ, P1, !PT ;  /* 0x0000002a11117c10 */ /* 0x000fe40008ffe4ff */
[----:B------:R-:W-:-:S02]  /*76d0*/  ISETP.GE.U32.AND P0, PT, R16, UR6, PT ;  /* 0x0000000610007c0c */ /* 0x000fc4000bf06070 */
[----:B0-----:R-:W-:Y:S02]  /*76e0*/  SHF.R.U32.HI R6, RZ, 0x2, R5 ;  /* 0x00000002ff067819 */ /* 0x001fe40000011605 */
[----:B------:R-:W-:Y:S02]  /*76f0*/  ISETP.GE.U32.AND.EX P0, PT, R17, UR7, PT, P0 ;  /* 0x0000000711007c0c */ /* 0x000fe4000bf06100 */
[----:B------:R-:W-:Y:S01]  /*7700*/  @P2 LOP3.LUT R3, R3, 0x1, R6, 0x78, !PT ;  /* 0x0000000103032812 */ /* 0x000fe200078e7806 */
[----:B------:R-:W-:Y:S01]  /*7710*/  IMAD R13, R6, -0x6, R13 ;  /* 0xfffffffa060d7824 */ /* 0x000fe200078e020d */
[----:B------:R-:W-:-:S09]  /*7720*/  PRMT R4, RZ, 0x7610, R4 ;  /* 0x00007610ff047816 */ /* 0x000fd20000000004 */
[----:B------:R-:W-:Y:S05]  /*7730*/  @P0 BRA `(.L_x_174) ;  /* 0x0000000400500947 */ /* 0x000fea0003800000 */
[----:B------:R-:W0:Y:S01]  /*7740*/  S2R R15, SR_CTAID.X ;  /* 0x00000000000f7919 */ /* 0x000e220000002500 */
[----:B------:R-:W-:Y:S01]  /*7750*/  ULDC.64 UR6, c[0x0][0x628] ;  /* 0x00018a0000067ab9 */ /* 0x000fe20000000a00 */
[----:B------:R-:W1:Y:S01]  /*7760*/  LDC R20, c[0x0][0x144] ;  /* 0x00005100ff147b82 */ /* 0x000e620000000800 */
[----:B------:R-:W-:Y:S01]  /*7770*/  ISETP.NE.U32.AND P0, PT, RZ, UR6, PT ;  /* 0x00000006ff007c0c */ /* 0x000fe2000bf05070 */
[----:B------:R-:W2:Y:S01]  /*7780*/  S2R R12, SR_CTAID.Y ;  /* 0x00000000000c7919 */ /* 0x000ea20000002600 */
[----:B------:R-:W-:Y:S01]  /*7790*/  ULDC UR8, c[0x0][0x150] ;  /* 0x0000540000087ab9 */ /* 0x000fe20000000800 */
[----:B------:R-:W-:Y:S01]  /*77a0*/  ULDC UR9, c[0x0][0x630] ;  /* 0x00018c0000097ab9 */ /* 0x000fe20000000800 */
[----:B------:R-:W-:Y:S01]  /*77b0*/  ISETP.NE.AND.EX P0, PT, RZ, UR7, PT, P0 ;  /* 0x00000007ff007c0c */ /* 0x000fe2000bf05300 */
[----:B------:R-:W-:Y:S01]  /*77c0*/  IMAD.MOV.U32 R4, RZ, RZ, R16 ;  /* 0x000000ffff047224 */ /* 0x000fe200078e0010 */
[----:B0-----:R-:W-:-:S05]  /*77d0*/  I2FP.F32.U32 R5, R15 ;  /* 0x0000000f00057245 */ /* 0x001fca0000201000 */
[----:B------:R-:W-:Y:S01]  /*77e0*/  FMUL R21, R5, UR8 ;  /* 0x0000000805157c20 */ /* 0x000fe20008400000 */
[----:B------:R-:W-:-:S05]  /*77f0*/  IMAD.MOV.U32 R5, RZ, RZ, R17 ;  /* 0x000000ffff057224 */ /* 0x000fca00078e0011 */
[----:B--2---:R-:W-:Y:S05]  /*7800*/  @!P0 BRA `(.L_x_175) ;  /* 0x0000000000288947 */ /* 0x004fea0003800000 */
[----:B------:R-:W-:Y:S02]  /*7810*/  ULDC UR8, c[0x0][0x634] ;  /* 0x00018d0000087ab9 */ /* 0x000fe40000000800 */
[----:B------:R-:W-:-:S05]  /*7820*/  IADD3 R5, P0, R16, UR8, RZ ;  /* 0x0000000810057c10 */ /* 0x000fca000ff1e0ff */
[----:B------:R-:W-:-:S04]  /*7830*/  IMAD.X R19, RZ, RZ, R17, P0 ;  /* 0x000000ffff137224 */ /* 0x000fc800000e0611 */
[----:B------:R-:W-:-:S04]  /*7840*/  IMAD.WIDE.U32 R6, R19, UR6, RZ ;  /* 0x0000000613067c25 */ /* 0x000fc8000f8e00ff */
[----:B------:R-:W-:-:S04]  /*7850*/  IMAD.WIDE.U32 R6, P0, R5, UR7, R6 ;  /* 0x0000000705067c25 */ /* 0x000fc8000f800006 */
[----:B------:R-:W-:-:S04]  /*7860*/  IMAD.WIDE.U32 R4, R5, UR6, RZ ;  /* 0x0000000605047c25 */ /* 0x000fc8000f8e00ff */
[----:B------:R-:W-:Y:S01]  /*7870*/  IMAD.MOV.U32 R4, RZ, RZ, R7 ;  /* 0x000000ffff047224 */ /* 0x000fe200078e0007 */
[----:B------:R-:W-:Y:S01]  /*7880*/  IADD3 RZ, P1, R5, R6, RZ ;  /* 0x0000000605ff7210 */ /* 0x000fe20007f3e0ff */
[----:B------:R-:W-:-:S04]  /*7890*/  IMAD.X R5, RZ, RZ, RZ, P0 ;  /* 0x000000ffff057224 */ /* 0x000fc800000e06ff */
[----:B------:R-:W-:-:S08]  /*78a0*/  IMAD.WIDE.U32.X R4, R19, UR7, R4, P1 ;  /* 0x0000000713047c25 */ /* 0x000fd000088e0404 */
.L_x_175:
[--C-:B------:R-:W-:Y:S01]  /*78b0*/  SHF.R.U64 R14, R4, UR9, R5.reuse ;  /* 0x00000009040e7c19 */ /* 0x100fe20008001205 */
[----:B------:R-:W0:Y:S01]  /*78c0*/  F2I.U32.TRUNC.NTZ R21, R21 ;  /* 0x0000001500157305 */ /* 0x000e22000020f000 */
[----:B------:R-:W-:Y:S01]  /*78d0*/  SHF.R.U32.HI R4, RZ, UR9, R5 ;  /* 0x00000009ff047c19 */ /* 0x000fe20008011605 */
[----:B------:R-:W-:Y:S01]  /*78e0*/  ULDC.64 UR6, c[0x0][0x620] ;  /* 0x0001880000067ab9 */ /* 0x000fe20000000a00 */
[----:B------:R-:W-:Y:S01]  /*78f0*/  IADD3 R7, P0, RZ, -R14, RZ ;  /* 0x8000000eff077210 */ /* 0x000fe20007f1e0ff */
[----:B------:R-:W-:-:S04]  /*7900*/  ULDC.64 UR8, c[0x0][0x640] ;  /* 0x0001900000087ab9 */ /* 0x000fc80000000a00 */
[----:B------:R-:W-:Y:S01]  /*7910*/  IMAD.X R4, RZ, RZ, ~R4, P0 ;  /* 0x000000ffff047224 */ /* 0x000fe200000e0e04 */
[----:B------:R-:W-:-:S03]  /*7920*/  ISETP.NE.U32.AND P0, PT, RZ, UR8, PT ;  /* 0x00000008ff007c0c */ /* 0x000fc6000bf05070 */
[----:B------:R-:W-:Y:S01]  /*7930*/  IMAD R6, R4, UR6, RZ ;  /* 0x0000000604067c24 */ /* 0x000fe2000f8e02ff */
[----:B------:R-:W-:Y:S01]  /*7940*/  ISETP.NE.AND.EX P0, PT, RZ, UR9, PT, P0 ;  /* 0x00000009ff007c0c */ /* 0x000fe2000bf05300 */
[----:B------:R-:W-:Y:S01]  /*7950*/  IMAD.WIDE.U32 R4, R7, UR6, R16 ;  /* 0x0000000607047c25 */ /* 0x000fe2000f8e0010 */
[----:B------:R-:W-:-:S03]  /*7960*/  ULDC UR6, c[0x0][0x618] ;  /* 0x0001860000067ab9 */ /* 0x000fc60000000800 */
[----:B------:R-:W-:Y:S01]  /*7970*/  IMAD R7, R7, UR7, R6 ;  /* 0x0000000707077c24 */ /* 0x000fe2000f8e0206 */
[----:B------:R-:W-:Y:S01]  /*7980*/  ULDC UR7, c[0x0][0x154] ;  /* 0x0000550000077ab9 */ /* 0x000fe20000000800 */
[----:B0-----:R-:W-:Y:S02]  /*7990*/  IMAD.MOV R6, RZ, RZ, -R21 ;  /* 0x000000ffff067224 */ /* 0x001fe400078e0a15 */
[----:B------:R-:W0:Y:S01]  /*79a0*/  LDC R21, c[0x0][0x148] ;  /* 0x00005200ff157b82 */ /* 0x000e220000000800 */
[----:B------:R-:W-:Y:S02]  /*79b0*/  IMAD.IADD R5, R5, 0x1, R7 ;  /* 0x0000000105057824 */ /* 0x000fe400078e0207 */
[----:B-1----:R-:W-:Y:S01]  /*79c0*/  IMAD R15, R20, R6, R15 ;  /* 0x00000006140f7224 */ /* 0x002fe200078e020f */
[----:B------:R-:W-:Y:S02]  /*79d0*/  I2FP.F32.U32 R6, R12 ;  /* 0x0000000c00067245 */ /* 0x000fe40000201000 */
[----:B------:R-:W-:-:S02]  /*79e0*/  SHF.R.U64 R19, R4, UR6, R5 ;  /* 0x0000000604137c19 */ /* 0x000fc40008001205 */
[----:B------:R-:W-:Y:S01]  /*79f0*/  SHF.R.U32.HI R4, RZ, UR6, R5 ;  /* 0x00000006ff047c19 */ /* 0x000fe20008011605 */
[----:B------:R-:W-:Y:S01]  /*7a00*/  FMUL R6, R6, UR7 ;  /* 0x0000000706067c20 */ /* 0x000fe20008400000 */
[----:B------:R-:W-:Y:S02]  /*7a10*/  ULDC UR6, c[0x0][0x608] ;  /* 0x0001820000067ab9 */ /* 0x000fe40000000800 */
[--C-:B------:R-:W-:Y:S01]  /*7a20*/  SHF.R.U64 R22, R19, UR6, R4.reuse ;  /* 0x0000000613167c19 */ /* 0x100fe20008001204 */
[----:B------:R1:W2:Y:S01]  /*7a30*/  F2I.U32.TRUNC.NTZ R24, R6 ;  /* 0x0000000600187305 */ /* 0x0002a2000020f000 */
[----:B------:R-:W-:Y:S01]  /*7a40*/  SHF.R.U32.HI R5, RZ, UR6, R4 ;  /* 0x00000006ff057c19 */ /* 0x000fe20008011604 */
[----:B------:R-:W-:-:S03]  /*7a50*/  ULDC UR6, c[0x0][0x658] ;  /* 0x0001960000067ab9 */ /* 0x000fc60000000800 */
[--C-:B------:R-:W-:Y:S02]  /*7a60*/  SHF.R.U64 R20, R22, UR6, R5.reuse ;  /* 0x0000000616147c19 */ /* 0x100fe40008001205 */
[----:B------:R-:W-:-:S03]  /*7a70*/  SHF.R.U32.HI R23, RZ, UR6, R5 ;  /* 0x00000006ff177c19 */ /* 0x000fc60008011605 */
[----:B------:R-:W-:Y:S02]  /*7a80*/  IMAD.MOV.U32 R4, RZ, RZ, R20 ;  /* 0x000000ffff047224 */ /* 0x000fe400078e0014 */
[----:B------:R-:W-:Y:S01]  /*7a90*/  IMAD.MOV.U32 R5, RZ, RZ, R23 ;  /* 0x000000ffff057224 */ /* 0x000fe200078e0017 */
[----:B-1----:R-:W-:Y:S06]  /*7aa0*/  @!P0 BRA `(.L_x_176) ;  /* 0x0000000000288947 */ /* 0x002fec0003800000 */
        /* <DEDUP_REMOVED lines=10> */
.L_x_176:
[----:B------:R-:W-:Y:S01]  /*7b50*/  ISETP.NE.AND P0, PT, R2, 0x1, PT ;  /* 0x000000010200780c */ /* 0x000fe20003f05270 */
[----:B------:R-:W-:Y:S01]  /*7b60*/  ULDC UR6, c[0x0][0x648] ;  /* 0x0001920000067ab9 */ /* 0x000fe20000000800 */
[----:B------:R-:W-:Y:S01]  /*7b70*/  LOP3.LUT R22, R22, UR21, RZ, 0xc0, !PT ;  /* 0x0000001516167c12 */ /* 0x000fe2000f8ec0ff */
[----:B--2---:R-:W-:Y:S01]  /*7b80*/  IMAD.MOV R24, RZ, RZ, -R24 ;  /* 0x000000ffff187224 */ /* 0x004fe200078e0a18 */
[----:B------:R-:W-:Y:S01]  /*7b90*/  SHF.R.U64 R5, R4, UR6, R5 ;  /* 0x0000000604057c19 */ /* 0x000fe20008001205 */
[----:B------:R-:W-:Y:S01]  /*7ba0*/  ULDC UR6, c[0x0][0x638] ;  /* 0x00018e0000067ab9 */ /* 0x000fe20000000800 */
[----:B------:R-:W-:Y:S01]  /*7bb0*/  LOP3.LUT R19, R19, UR4, RZ, 0xc0, !PT ;  /* 0x0000000413137c12 */ /* 0x000fe2000f8ec0ff */
[----:B------:R-:W-:Y:S01]  /*7bc0*/  ULDC UR7, c[0x0][0x610] ;  /* 0x0001840000077ab9 */ /* 0x000fe20000000800 */
[----:B------:R-:W-:Y:S02]  /*7bd0*/  IMAD.MOV.U32 R4, RZ, RZ, 0x1 ;  /* 0x00000001ff047424 */ /* 0x000fe400078e00ff */
[----:B------:R-:W-:-:S02]  /*7be0*/  IMAD.MOV R7, RZ, RZ, -R5 ;  /* 0x000000ffff077224 */ /* 0x000fc400078e0a05 */
[----:B------:R-:W-:Y:S02]  /*7bf0*/  IMAD R22, R5, UR5, R22 ;  /* 0x0000000505167c24 */ /* 0x000fe4000f8e0216 */
[----:B0-----:R-:W-:Y:S02]  /*7c00*/  @P0 IMAD R15, R21, R24, R12 ;  /* 0x00000018150f0224 */ /* 0x001fe400078e020c */
[----:B------:R-:W-:Y:S01]  /*7c10*/  IMAD R20, R7, UR6, R20 ;  /* 0x0000000607147c24 */ /* 0x000fe2000f8e0214 */
[----:B------:R-:W-:Y:S01]  /*7c20*/  ULDC UR6, c[0x0][0x600] ;  /* 0x0001800000067ab9 */ /* 0x000fe20000000800 */
[----:B------:R-:W-:Y:S02]  /*7c30*/  IMAD R15, R22, UR7, R15 ;  /* 0x00000007160f7c24 */ /* 0x000fe4000f8e020f */
[----:B------:R-:W-:Y:S02]  /*7c40*/  IMAD R20, R20, UR6, R19 ;  /* 0x0000000614147c24 */ /* 0x000fe4000f8e0213 */
[----:B------:R-:W-:-:S03]  /*7c50*/  IMAD.MOV.U32 R7, RZ, RZ, R14 ;  /* 0x000000ffff077224 */ /* 0x000fc600078e000e */
[----:B------:R-:W-:Y:S02]  /*7c60*/  SEL R19, R20, R15, !P0 ;  /* 0x0000000f14137207 */ /* 0x000fe40004000000 */
[----:B------:R-:W-:-:S07]  /*7c70*/  SEL R12, R15, R20, !P0 ;  /* 0x000000140f0c7207 */ /* 0x000fce0004000000 */
.L_x_174:
[----:B------:R-:W-:Y:S05]  /*7c80*/  BSYNC B1 ;  /* 0x0000000000017941 */ /* 0x000fea0003800000 */
.L_x_173:
[----:B------:R-:W-:-:S13]  /*7c90*/  LOP3.LUT P0, RZ, R4, 0xff, RZ, 0xc0, !PT ;  /* 0x000000ff04ff7812 */ /* 0x000fda000780c0ff */
[----:B------:R-:W-:Y:S05]  /*7ca0*/  @P0 BRA `(.L_x_177) ;  /* 0xfffffff400100947 */ /* 0x000fea000383ffff */
[----:B------:R-:W-:Y:S05]  /*7cb0*/  BSYNC B0 ;  /* 0x0000000000007941 */ /* 0x000fea0003800000 */
.L_x_166:
[----:B------:R-:W-:-:S03]  /*7cc0*/  UMOV UR6, 0xffffffff ;  /* 0xffffffff00067882 */ /* 0x000fc60000000000 */
[----:B------:R-:W-:Y:S05]  /*7cd0*/  BRA.DIV UR6, `(.L_x_178) ;  /* 0x00000006065c7947 */ /* 0x000fea000b800000 */
[----:B------:R-:W-:-:S13]  /*7ce0*/  ELECT P6, URZ, PT ;  /* 0x00000000003f782f */ /* 0x000fda00038c0000 */
.L_x_194:
[----:B------:R-:W-:Y:S04]  /*7cf0*/  BSSY B0, `(.L_x_179) ;  /* 0x000003d000007945 */ /* 0x000fe80003800000 */
[----:B------:R-:W-:Y:S05]  /*7d00*/  @!P6 BRA `(.L_x_180) ;  /* 0x0000000000ece947 */ /* 0x000fea0003800000 */
[----:B------:R-:W-:-:S04]  /*7d10*/  LOP3.LUT R18, R18, 0x2, RZ, 0xfc, !PT ;  /* 0x0000000212127812 */ /* 0x000fc800078efcff */
[----:B------:R-:W-:-:S13]  /*7d20*/  ISETP.NE.AND P0, PT, R18, 0x3, PT ;  /* 0x000000031200780c */ /* 0x000fda0003f05270 */
[----:B------:R-:W-:Y:S05]  /*7d30*/  @!P0 BRA `(.L_x_181) ;  /* 0x0000000000048947 */ /* 0x000fea0003800000 */
[----:B------:R-:W-:Y:S01]  /*7d40*/  BPT.TRAP 0x1 ;  /* 0x000000040000795c */ /* 0x000fe20000300000 */
.L_x_181:
[----:B------:R-:W0:Y:S01]  /*7d50*/  S2R R5, SR_CgaCtaId ;  /* 0x0000000000057919 */ /* 0x000e220000008800 */
[----:B------:R-:W-:Y:S02]  /*7d60*/  MOV R0, 0x400 ;  /* 0x0000040000007802 */ /* 0x000fe40000000f00 */
[----:B------:R-:W-:Y:S02]  /*7d70*/  SHF.L.U32 R4, R3, 0x1f, RZ ;  /* 0x0000001f03047819 */ /* 0x000fe400000006ff */
[----:B0-----:R-:W-:-:S05]  /*7d80*/  LEA R0, R5, R0, 0x18 ;  /* 0x0000000005007211 */ /* 0x001fca00078ec0ff */
[----:B------:R-:W-:-:S04]  /*7d90*/  VIADD R0, R0, 0x30 ;  /* 0x0000003000007836 */ /* 0x000fc80000000000 */
[C---:B------:R-:W-:Y:S02]  /*7da0*/  IMAD R7, R13.reuse, 0x8, R0 ;  /* 0x000000080d077824 */ /* 0x040fe400078e0200 */
[----:B------:R-:W-:Y:S02]  /*7db0*/  VIADD R13, R13, 0x1 ;  /* 0x000000010d0d7836 */ /* 0x000fe40000000000 */
[----:B------:R-:W0:Y:S03]  /*7dc0*/  SYNCS.PHASECHK.TRANS64.TRYWAIT P0, [R7+URZ], R4 ;  /* 0x00000004070075a7 */ /* 0x000e26000800017f */
[----:B------:R-:W-:-:S04]  /*7dd0*/  ISETP.NE.AND P1, PT, R13, 0x6, PT ;  /* 0x000000060d00780c */ /* 0x000fc80003f25270 */
[----:B------:R-:W-:Y:S02]  /*7de0*/  SEL R2, RZ, 0x1, P1 ;  /* 0x00000001ff027807 */ /* 0x000fe40000800000 */
[----:B------:R-:W-:Y:S02]  /*7df0*/  SEL R13, R13, RZ, P1 ;  /* 0x000000ff0d0d7207 */ /* 0x000fe40000800000 */
[----:B------:R-:W-:-:S03]  /*7e00*/  LOP3.LUT R6, R3, R2, RZ, 0x3c, !PT ;  /* 0x0000000203067212 */ /* 0x000fc600078e3cff */
[----:B------:R-:W-:Y:S01]  /*7e10*/  IMAD R8, R13, 0x8, R0 ;  /* 0x000000080d087824 */ /* 0x000fe200078e0200 */
[----:B------:R-:W-:Y:S01]  /*7e20*/  SHF.L.U32 R5, R6, 0x1f, RZ ;  /* 0x0000001f06057819 */ /* 0x000fe200000006ff */
[----:B0-----:R-:W-:Y:S06]  /*7e30*/  @!P0 BRA `(.L_x_182) ;  /* 0x0000000400248947 */ /* 0x001fec0003800000 */
.L_x_195:
[----:B------:R-:W1:Y:S01]  /*7e40*/  SYNCS.PHASECHK.TRANS64.TRYWAIT P0, [R8+URZ], R5 ;  /* 0x00000005080075a7 */ /* 0x000e62000800017f */
[----:B------:R-:W-:-:S05]  /*7e50*/  VIADD R2, R13, 0x1 ;  /* 0x000000010d027836 */ /* 0x000fca0000000000 */
[----:B------:R-:W-:-:S04]  /*7e60*/  ISETP.NE.AND P1, PT, R2, 0x6, PT ;  /* 0x000000060200780c */ /* 0x000fc80003f25270 */
[----:B------:R-:W-:Y:S02]  /*7e70*/  SEL R3, RZ, 0x1, P1 ;  /* 0x00000001ff037807 */ /* 0x000fe40000800000 */
[----:B0-----:R-:W-:Y:S02]  /*7e80*/  SEL R7, R2, RZ, P1 ;  /* 0x000000ff02077207 */ /* 0x001fe40000800000 */
[----:B------:R-:W-:-:S03]  /*7e90*/  LOP3.LUT R6, R6, R3, RZ, 0x3c, !PT ;  /* 0x0000000306067212 */ /* 0x000fc600078e3cff */
[----:B------:R-:W-:Y:S01]  /*7ea0*/  IMAD R9, R7, 0x8, R0 ;  /* 0x0000000807097824 */ /* 0x000fe200078e0200 */
[----:B------:R-:W-:Y:S01]  /*7eb0*/  SHF.L.U32 R4, R6, 0x1f, RZ ;  /* 0x0000001f06047819 */ /* 0x000fe200000006ff */
[----:B-1----:R-:W-:Y:S06]  /*7ec0*/  @!P0 BRA `(.L_x_183) ;  /* 0x0000000400148947 */ /* 0x002fec0003800000 */
.L_x_196:
[----:B------:R-:W1:Y:S01]  /*7ed0*/  SYNCS.PHASECHK.TRANS64.TRYWAIT P0, [R9+URZ], R4 ;  /* 0x00000004090075a7 */ /* 0x000e62000800017f */
[----:B------:R-:W-:-:S05]  /*7ee0*/  VIADD R2, R7, 0x1 ;  /* 0x0000000107027836 */ /* 0x000fca0000000000 */
[----:B------:R-:W-:-:S04]  /*7ef0*/  ISETP.NE.AND P1, PT, R2, 0x6, PT ;  /* 0x000000060200780c */ /* 0x000fc80003f25270 */
[----:B------:R-:W-:Y:S02]  /*7f00*/  SEL R3, RZ, 0x1, P1 ;  /* 0x00000001ff037807 */ /* 0x000fe40000800000 */
[----:B------:R-:W-:Y:S02]  /*7f10*/  SEL R7, R2, RZ, P1 ;  /* 0x000000ff02077207 */ /* 0x000fe40000800000 */
[----:B------:R-:W-:-:S03]  /*7f20*/  LOP3.LUT R6, R6, R3, RZ, 0x3c, !PT ;  /* 0x0000000306067212 */ /* 0x000fc600078e3cff */
[----:B0-----:R-:W-:Y:S01]  /*7f30*/  IMAD R8, R7, 0x8, R0 ;  /* 0x0000000807087824 */ /* 0x001fe200078e0200 */
[----:B------:R-:W-:Y:S01]  /*7f40*/  SHF.L.U32 R5, R6, 0x1f, RZ ;  /* 0x0000001f06057819 */ /* 0x000fe200000006ff */
[----:B-1----:R-:W-:Y:S06]  /*7f50*/  @!P0 BRA `(.L_x_184) ;  /* 0x0000000400048947 */ /* 0x002fec0003800000 */
.L_x_197:
[----:B------:R-:W1:Y:S01]  /*7f60*/  SYNCS.PHASECHK.TRANS64.TRYWAIT P0, [R8+URZ], R5 ;  /* 0x00000005080075a7 */ /* 0x000e62000800017f */
[----:B------:R-:W-:-:S05]  /*7f70*/  VIADD R2, R7, 0x1 ;  /* 0x0000000107027836 */ /* 0x000fca0000000000 */
[----:B------:R-:W-:-:S04]  /*7f80*/  ISETP.NE.AND P1, PT, R2, 0x6, PT ;  /* 0x000000060200780c */ /* 0x000fc80003f25270 */
[----:B------:R-:W-:Y:S02]  /*7f90*/  SEL R3, RZ, 0x1, P1 ;  /* 0x00000001ff037807 */ /* 0x000fe40000800000 */
[----:B------:R-:W-:Y:S02]  /*7fa0*/  SEL R7, R2, RZ, P1 ;  /* 0x000000ff02077207 */ /* 0x000fe40000800000 */
[----:B0-----:R-:W-:-:S03]  /*7fb0*/  LOP3.LUT R9, R6, R3, RZ, 0x3c, !PT ;  /* 0x0000000306097212 */ /* 0x001fc600078e3cff */
[----:B------:R-:W-:Y:S01]  /*7fc0*/  IMAD R11, R7, 0x8, R0 ;  /* 0x00000008070b7824 */ /* 0x000fe200078e0200 */
[----:B------:R-:W-:Y:S01]  /*7fd0*/  SHF.L.U32 R6, R9, 0x1f, RZ ;  /* 0x0000001f09067819 */ /* 0x000fe200000006ff */
[----:B-1----:R-:W-:Y:S06]  /*7fe0*/  @!P0 BRA `(.L_x_185) ;  /* 0x0000000000f48947 */ /* 0x002fec0003800000 */
.L_x_198:
[----:B------:R-:W1:Y:S01]  /*7ff0*/  SYNCS.PHASECHK.TRANS64.TRYWAIT P0, [R11+URZ], R6 ;  /* 0x000000060b0075a7 */ /* 0x000e62000800017f */
[----:B------:R-:W-:-:S05]  /*8000*/  VIADD R2, R7, 0x1 ;  /* 0x0000000107027836 */ /* 0x000fca0000000000 */
[----:B------:R-:W-:-:S04]  /*8010*/  ISETP.NE.AND P1, PT, R2, 0x6, PT ;  /* 0x000000060200780c */ /* 0x000fc80003f25270 */
[----:B------:R-:W-:Y:S02]  /*8020*/  SEL R4, RZ, 0x1, P1 ;  /* 0x00000001ff047807 */ /* 0x000fe40000800000 */
[----:B------:R-:W-:Y:S02]  /*8030*/  SEL R3, R2, RZ, P1 ;  /* 0x000000ff02037207 */ /* 0x000fe40000800000 */
[----:B------:R-:W-:Y:S01]  /*8040*/  LOP3.LUT R4, R9, R4, RZ, 0x3c, !PT ;  /* 0x0000000409047212 */ /* 0x000fe200078e3cff */
[----:B-1----:R-:W-:Y:S06]  /*8050*/  @!P0 BRA `(.L_x_186) ;  /* 0x0000000000ec8947 */ /* 0x002fec0003800000 */
.L_x_199:
[----:B------:R-:W-:Y:S01]  /*8060*/  IMAD R3, R3, 0x8, R0 ;  /* 0x0000000803037824 */ /* 0x000fe200078e0200 */
[----:B------:R-:W-:-:S07]  /*8070*/  SHF.L.U32 R0, R4, 0x1f, RZ ;  /* 0x0000001f04007819 */ /* 0x000fce00000006ff */
.L_x_187:
[----:B--2---:R2:W3:Y:S02]  /*8080*/  SYNCS.PHASECHK.TRANS64.TRYWAIT P0, [R3+URZ], R0 ;  /* 0x00000000030075a7 */ /* 0x0044e4000800017f */
[----:B---3--:R-:W-:Y:S05]  /*8090*/  @!P0 NANOSLEEP.SYNCS 0x989680 ;  /* 0x009896800000895d */ /* 0x008fea0003900000 */
[----:B------:R-:W3:Y:S02]  /*80a0*/  @!P0 SYNCS.PHASECHK.TRANS64 P0, [R3+URZ], R0 ;  /* 0x00000000030085a7 */ /* 0x000ee4000800007f */
[----:B---3--:R-:W-:Y:S05]  /*80b0*/  @!P0 BRA `(.L_x_187) ;  /* 0xfffffffc00f08947 */ /* 0x008fea000383ffff */
.L_x_180:
[----:B------:R-:W-:Y:S05]  /*80c0*/  BSYNC B0 ;  /* 0x0000000000007941 */ /* 0x000fea0003800000 */
.L_x_179:
[----:B------:R-:W-:Y:S05]  /*80d0*/  EXIT ;  /* 0x000000000000794d */ /* 0x000fea0003800000 */
.L_x_21:
[----:B-1----:R1:W2:Y:S02]  /*80e0*/  SYNCS.PHASECHK.TRANS64.TRYWAIT P1, [R3+URZ], R0 ;  /* 0x00000000030075a7 */ /* 0x0022a4000802017f */
[----:B--2---:R-:W-:Y:S05]  /*80f0*/  @!P1 NANOSLEEP.SYNCS 0x989680 ;  /* 0x009896800000995d */ /* 0x004fea0003900000 */
[----:B------:R-:W2:Y:S02]  /*8100*/  @!P1 SYNCS.PHASECHK.TRANS64 P1, [R3+URZ], R0 ;  /* 0x00000000030095a7 */ /* 0x000ea4000802007f */
[----:B--2---:R-:W-:Y:S05]  /*8110*/  @!P1 BRA `(.L_x_21) ;  /* 0xfffffffc00f09947 */ /* 0x004fea000383ffff */
[----:B------:R-:W-:Y:S05]  /*8120*/  BRA `(.L_x_20) ;  /* 0xffffff9400b47947 */ /* 0x000fea000383ffff */
.L_x_26:
[----:B-1----:R1:W2:Y:S02]  /*8130*/  SYNCS.PHASECHK.TRANS64.TRYWAIT P1, [R5+URZ], R4 ;  /* 0x00000004050075a7 */ /* 0x0022a4000802017f */
[----:B--2---:R-:W-:Y:S05]  /*8140*/  @!P1 NANOSLEEP.SYNCS 0x989680 ;  /* 0x009896800000995d */ /* 0x004fea0003900000 */
[----:B------:R-:W2:Y:S02]  /*8150*/  @!P1 SYNCS.PHASECHK.TRANS64 P1, [R5+URZ], R4 ;  /* 0x00000004050095a7 */ /* 0x000ea4000802007f */
[----:B--2---:R-:W-:Y:S05]  /*8160*/  @!P1 BRA `(.L_x_26) ;  /* 0xfffffffc00f09947 */ /* 0x004fea000383ffff */
[----:B------:R-:W-:Y:S05]  /*8170*/  BRA `(.L_x_25) ;  /* 0xffffff9800907947 */ /* 0x000fea000383ffff */
.L_x_167:
[----:B------:R-:W-:Y:S01]  /*8180*/  BSSY B1, `(.L_x_188) ;  /* 0x0000006000017945 */ /* 0x000fe20003800000 */
[----:B------:R-:W-:-:S07]  /*8190*/  IMAD.MOV.U32 R15, RZ, RZ, -0x1 ;  /* 0xffffffffff0f7424 */ /* 0x000fce00078e00ff */
[----:B------:R-:W-:Y:S05]  /*81a0*/  WARPSYNC.COLLECTIVE R15, `(.L_x_189) ;  /* 0x000000000f0c7348 */ /* 0x000fea0003c00000 */
[----:B------:R-:W-:Y:S02]  /*81b0*/  ELECT P6, UR62, PT ;  /* 0x00000000003e782f */ /* 0x000fe400038c0000 */
[----:B------:R-:W-:Y:S01]  /*81c0*/  MOV R14, UR62 ;  /* 0x0000003e000e7c02 */ /* 0x000fe20008000f00 */
[----:B------:R-:W-:Y:S10]  /*81d0*/  ENDCOLLECTIVE ;  /* 0x000000000000791b */ /* 0x000ff40003800000 */
.L_x_189:
[----:B------:R-:W-:Y:S05]  /*81e0*/  BSYNC B1 ;  /* 0x0000000000017941 */ /* 0x000fea0003800000 */
.L_x_188:
[----:B------:R-:W-:Y:S05]  /*81f0*/  BRA `(.L_x_190) ;  /* 0xffffffec00c87947 */ /* 0x000fea000383ffff */
.L_x_170:
[----:B0-----:R0:W1:Y:S02]  /*8200*/  SYNCS.PHASECHK.TRANS64.TRYWAIT P0, [R21+URZ+0x30], R12 ;  /* 0x0000300c150075a7 */ /* 0x001064000800017f */
[----:B-1----:R-:W-:Y:S05]  /*8210*/  @!P0 NANOSLEEP.SYNCS 0x989680 ;  /* 0x009896800000895d */ /* 0x002fea0003900000 */
[----:B------:R-:W1:Y:S02]  /*8220*/  @!P0 SYNCS.PHASECHK.TRANS64 P0, [R21+URZ+0x30], R12 ;  /* 0x0000300c150085a7 */ /* 0x000e64000800007f */
[----:B-1----:R-:W-:Y:S05]  /*8230*/  @!P0 BRA `(.L_x_170) ;  /* 0xfffffffc00f08947 */ /* 0x002fea000383ffff */
[----:B------:R-:W-:Y:S05]  /*8240*/  BRA `(.L_x_191) ;  /* 0xfffffff0000c7947 */ /* 0x000fea000383ffff */
.L_x_178:
[----:B------:R-:W-:Y:S01]  /*8250*/  BSSY B0, `(.L_x_192) ;  /* 0x0000006000007945 */ /* 0x000fe20003800000 */
[----:B------:R-:W-:-:S07]  /*8260*/  IMAD.MOV.U32 R15, RZ, RZ, -0x1 ;  /* 0xffffffffff0f7424 */ /* 0x000fce00078e00ff */
[----:B------:R-:W-:Y:S05]  /*8270*/  WARPSYNC.COLLECTIVE R15, `(.L_x_193) ;  /* 0x000000000f0c7348 */ /* 0x000fea0003c00000 */
[----:B------:R-:W-:Y:S02]  /*8280*/  ELECT P6, UR62, PT ;  /* 0x00000000003e782f */ /* 0x000fe400038c0000 */
[----:B------:R-:W-:Y:S01]  /*8290*/  MOV R14, UR62 ;  /* 0x0000003e000e7c02 */ /* 0x000fe20008000f00 */
[----:B------:R-:W-:Y:S10]  /*82a0*/  ENDCOLLECTIVE ;  /* 0x000000000000791b */ /* 0x000ff40003800000 */
.L_x_193:
[----:B------:R-:W-:Y:S05]  /*82b0*/  BSYNC B0 ;  /* 0x0000000000007941 */ /* 0x000fea0003800000 */
.L_x_192:
[----:B------:R-:W-:Y:S05]  /*82c0*/  BRA `(.L_x_194) ;  /* 0xfffffff800887947 */ /* 0x000fea000383ffff */
.L_x_182:
[----:B0-----:R0:W1:Y:S02]  /*82d0*/  SYNCS.PHASECHK.TRANS64.TRYWAIT P0, [R7+URZ], R4 ;  /* 0x00000004070075a7 */ /* 0x001064000800017f */
[----:B-1----:R-:W-:Y:S05]  /*82e0*/  @!P0 NANOSLEEP.SYNCS 0x989680 ;  /* 0x009896800000895d */ /* 0x002fea0003900000 */
[----:B------:R-:W1:Y:S02]  /*82f0*/  @!P0 SYNCS.PHASECHK.TRANS64 P0, [R7+URZ], R4 ;  /* 0x00000004070085a7 */ /* 0x000e64000800007f */
[----:B-1----:R-:W-:Y:S05]  /*8300*/  @!P0 BRA `(.L_x_182) ;  /* 0xfffffffc00f08947 */ /* 0x002fea000383ffff */
[----:B------:R-:W-:Y:S05]  /*8310*/  BRA `(.L_x_195) ;  /* 0xfffffff800c87947 */ /* 0x000fea000383ffff */
.L_x_183:
[----:B0-----:R0:W1:Y:S02]  /*8320*/  SYNCS.PHASECHK.TRANS64.TRYWAIT P0, [R8+URZ], R5 ;  /* 0x00000005080075a7 */ /* 0x001064000800017f */
[----:B-1----:R-:W-:Y:S05]  /*8330*/  @!P0 NANOSLEEP.SYNCS 0x989680 ;  /* 0x009896800000895d */ /* 0x002fea0003900000 */
[----:B------:R-:W1:Y:S02]  /*8340*/  @!P0 SYNCS.PHASECHK.TRANS64 P0, [R8+URZ], R5 ;  /* 0x00000005080085a7 */ /* 0x000e64000800007f */
[----:B-1----:R-:W-:Y:S05]  /*8350*/  @!P0 BRA `(.L_x_183) ;  /* 0xfffffffc00f08947 */ /* 0x002fea000383ffff */
[----:B------:R-:W-:Y:S05]  /*8360*/  BRA `(.L_x_196) ;  /* 0xfffffff800d87947 */ /* 0x000fea000383ffff */
.L_x_184:
[----:B0-----:R0:W1:Y:S02]  /*8370*/  SYNCS.PHASECHK.TRANS64.TRYWAIT P0, [R9+URZ], R4 ;  /* 0x00000004090075a7 */ /* 0x001064000800017f */
[----:B-1----:R-:W-:Y:S05]  /*8380*/  @!P0 NANOSLEEP.SYNCS 0x989680 ;  /* 0x009896800000895d */ /* 0x002fea0003900000 */
[----:B------:R-:W1:Y:S02]  /*8390*/  @!P0 SYNCS.PHASECHK.TRANS64 P0, [R9+URZ], R4 ;  /* 0x00000004090085a7 */ /* 0x000e64000800007f */
[----:B-1----:R-:W-:Y:S05]  /*83a0*/  @!P0 BRA `(.L_x_184) ;  /* 0xfffffffc00f08947 */ /* 0x002fea000383ffff */
[----:B------:R-:W-:Y:S05]  /*83b0*/  BRA `(.L_x_197) ;  /* 0xfffffff800e87947 */ /* 0x000fea000383ffff */
.L_x_185:
[----:B0-----:R0:W1:Y:S02]  /*83c0*/  SYNCS.PHASECHK.TRANS64.TRYWAIT P0, [R8+URZ], R5 ;  /* 0x00000005080075a7 */ /* 0x001064000800017f */
[----:B-1----:R-:W-:Y:S05]  /*83d0*/  @!P0 NANOSLEEP.SYNCS 0x989680 ;  /* 0x009896800000895d */ /* 0x002fea0003900000 */
[----:B------:R-:W1:Y:S02]  /*83e0*/  @!P0 SYNCS.PHASECHK.TRANS64 P0, [R8+URZ], R5 ;  /* 0x00000005080085a7 */ /* 0x000e64000800007f */
[----:B-1----:R-:W-:Y:S05]  /*83f0*/  @!P0 BRA `(.L_x_185) ;  /* 0xfffffffc00f08947 */ /* 0x002fea000383ffff */
[----:B------:R-:W-:Y:S05]  /*8400*/  BRA `(.L_x_198) ;  /* 0xfffffff800f87947 */ /* 0x000fea000383ffff */
.L_x_186:
[----:B-1----:R1:W2:Y:S02]  /*8410*/  SYNCS.PHASECHK.TRANS64.TRYWAIT P0, [R11+URZ], R6 ;  /* 0x000000060b0075a7 */ /* 0x0022a4000800017f */
[----:B--2---:R-:W-:Y:S05]  /*8420*/  @!P0 NANOSLEEP.SYNCS 0x989680 ;  /* 0x009896800000895d */ /* 0x004fea0003900000 */
[----:B------:R-:W2:Y:S02]  /*8430*/  @!P0 SYNCS.PHASECHK.TRANS64 P0, [R11+URZ], R6 ;  /* 0x000000060b0085a7 */ /* 0x000ea4000800007f */
[----:B--2---:R-:W-:Y:S05]  /*8440*/  @!P0 BRA `(.L_x_186) ;  /* 0xfffffffc00f08947 */ /* 0x004fea000383ffff */
[----:B------:R-:W-:Y:S05]  /*8450*/  BRA `(.L_x_199) ;  /* 0xfffffffc00007947 */ /* 0x000fea000383ffff */
.L_x_200:
[----:B------:R-:W-:-:S00]  /*8460*/  BRA `(.L_x_200) ;  /* 0xfffffffc00fc7947 */ /* 0x000fc0000383ffff */
[----:B------:R-:W-:-:S00]  /*8470*/  NOP ;  /* 0x0000000000007918 */ /* 0x000fc00000000000 */
        /* <DEDUP_REMOVED lines=8> */
.L_x_201:


//--------------------- .nv.global.init           --------------------------
	.section	.nv.global.init,"aw",@progbits
.nv.global.init:
	.type		$str$22,@object
	.size		$str$22,($str$23 - $str$22)
$str$22:
        /*0000*/ 	.byte	0x6b, 0x5f, 0x74, 0x69, 0x6c, 0x65, 0x5f, 0x63, 0x6f, 0x75, 0x6e, 0x74, 0x20, 0x3e, 0x3d, 0x20
        /*0010*/ 	.byte	0x31, 0x00
	.type		$str$23,@object
	.size		$str$23,(__unnamed_1 - $str$23)
$str$23:
        /*0012*/ 	.byte	0x2f, 0x74, 0x6d, 0x70, 0x2f, 0x63, 0x75, 0x74, 0x6c, 0x61, 0x73, 0x73, 0x5f, 0x73, 0x77, 0x65
        /*0022*/ 	.byte	0x65, 0x70, 0x5f, 0x73, 0x72, 0x63, 0x2f, 0x69, 0x6e, 0x63, 0x6c, 0x75, 0x64, 0x65, 0x2f, 0x63
        /*0032*/ 	.byte	0x75, 0x74, 0x6c, 0x61, 0x73, 0x73, 0x2f, 0x67, 0x65, 0x6d, 0x6d, 0x2f, 0x63, 0x6f, 0x6c, 0x6c
        /*0042*/ 	.byte	0x65, 0x63, 0x74, 0x69, 0x76, 0x65, 0x2f, 0x73, 0x6d, 0x39, 0x30, 0x5f, 0x6d, 0x6d, 0x61, 0x5f
        /*0052*/ 	.byte	0x74, 0x6d, 0x61, 0x5f, 0x67, 0x6d, 0x6d, 0x61, 0x5f, 0x73, 0x73, 0x5f, 0x77, 0x61, 0x72, 0x70
        /*0062*/ 	.byte	0x73, 0x70, 0x65, 0x63, 0x69, 0x61, 0x6c, 0x69, 0x7a, 0x65, 0x64, 0x2e, 0x68, 0x70, 0x70, 0x00
	.type		__unnamed_1,@object
	.size		__unnamed_1,(.L_0 - __unnamed_1)
__unnamed_1:
        /*0072*/ 	.byte	0x76, 0x6f, 0x69, 0x64, 0x20, 0x63, 0x75, 0x74, 0x6c, 0x61, 0x73, 0x73, 0x3a, 0x3a, 0x67, 0x65
        /* <DEDUP_REMOVED lines=181> */
.L_0:


//--------------------- .nv.shared._ZN7cutlass13device_kernelINS_4gemm6kernel13GemmUniversalIN4cute5tupleIJiiiiEEENS1_10collective13CollectiveMmaINS1_34MainloopSm90TmaGmmaWarpSpecializedILi6ENS5_IJNS4_1CILi4EEENSA_ILi2EEENSA_ILi1EEEEEENS1_35KernelTmaWarpSpecializedCooperativeEEENS5_IJNSA_ILi128EEESH_NSA_ILi64EEEEEENS_6half_tENS5_IJSD_llEEESK_NS5_IJlSD_lEEENS4_8TiledMMAINS4_8MMA_AtomIJNS4_4SM904GMMA26MMA_64x128x16_F32F16F16_SSILNSQ_5MajorE1ELSS_0ELNSQ_7ScaleInE1ELST_1EEEEEENS4_6LayoutINS5_IJSC_SD_SD_EEENS5_IJSD_NSA_ILi0EEESY_EEEEENS5_IJNS4_10UnderscoreES11_S11_EEEEENS4_23SM90_TMA_LOAD_MULTICASTENS4_14ComposedLayoutINS4_7SwizzleILi3ELi4ELi3EEENS4_18smem_ptr_flag_bitsILi16EEENSW_INS5_IJSI_NSA_ILi8EEEEEENS5_IJSD_SI_EEEEEEEvNS4_8identityES14_NS15_IS17_S19_NSW_INS5_IJS1A_SI_EEENS5_IJSI_SD_EEEEEEEvS1F_EENS_8epilogue10collective6detail29Sm90TmaWarpSpecializedAdapterINS1M_15DefaultEpilogueISK_SM_SM_NS1L_6thread17LinearCombinationISK_Li1EffLNS1Q_9ScaleType4KindE0ELNS_15FloatRoundStyleE2ESK_EENS1_15EpilogueDefaultEEEEEvvEEEEvNT_6ParamsE --------------------------
	.section	.nv.shared._ZN7cutlass13device_kernelINS_4gemm6kernel13GemmUniversalIN4cute5tupleIJiiiiEEENS1_10collective13CollectiveMmaINS1_34MainloopSm90TmaGmmaWarpSpecializedILi6ENS5_IJNS4_1CILi4EEENSA_ILi2EEENSA_ILi1EEEEEENS1_35KernelTmaWarpSpecializedCooperativeEEENS5_IJNSA_ILi128EEESH_NSA_ILi64EEEEEENS_6half_tENS5_IJSD_llEEESK_NS5_IJlSD_lEEENS4_8TiledMMAINS4_8MMA_AtomIJNS4_4SM904GMMA26MMA_64x128x16_F32F16F16_SSILNSQ_5MajorE1ELSS_0ELNSQ_7ScaleInE1ELST_1EEEEEENS4_6LayoutINS5_IJSC_SD_SD_EEENS5_IJSD_NSA_ILi0EEESY_EEEEENS5_IJNS4_10UnderscoreES11_S11_EEEEENS4_23SM90_TMA_LOAD_MULTICASTENS4_14ComposedLayoutINS4_7SwizzleILi3ELi4ELi3EEENS4_18smem_ptr_flag_bitsILi16EEENSW_INS5_IJSI_NSA_ILi8EEEEEENS5_IJSD_SI_EEEEEEEvNS4_8identityES14_NS15_IS17_S19_NSW_INS5_IJS1A_SI_EEENS5_IJSI_SD_EEEEEEEvS1F_EENS_8epilogue10collective6detail29Sm90TmaWarpSpecializedAdapterINS1M_15DefaultEpilogueISK_SM_SM_NS1L_6thread17LinearCombinationISK_Li1EffLNS1Q_9ScaleType4KindE0ELNS_15FloatRoundStyleE2ESK_EENS1_15EpilogueDefaultEEEEEvvEEEEvNT_6ParamsE,"aw",@nobits
	.sectionflags	@""
	.align	16
	.zero		1024


//--------------------- .nv.shared.reserved.0     --------------------------
	.section	.nv.shared.reserved.0,"aw",@nobits
	.weak		__nv_reservedSMEM_offset_0_alias
	.size		__nv_reservedSMEM_offset_0_alias, 0, 0
	.other		__nv_reservedSMEM_offset_0_alias,@"STO_CUDA_RESERVED_SHARED STV_DEFAULT"
__nv_reservedSMEM_offset_0_alias:
	.zero		0


//--------------------- .nv.global                --------------------------
	.section	.nv.global,"aw",@nobits
.nv.global:
	.type		_ZN40_INTERNAL_0d03a8e9_4_k_cu_65603f6c_241134cute1_E,@object
	.size		_ZN40_INTERNAL_0d03a8e9_4_k_cu_65603f6c_241134cute1_E,(_ZN40_INTERNAL_0d03a8e9_4_k_cu_65603f6c_241134cuda3std3__45__cpo6cbeginE - _ZN40_INTERNAL_0d03a8e9_4_k_cu_65603f6c_241134cute1_E)
_ZN40_INTERNAL_0d03a8e9_4_k_cu_65603f6c_241134cute1_E:
	.zero		1
	.type		_ZN40_INTERNAL_0d03a8e9_4_k_cu_65603f6c_241134cuda3std3__45__cpo6cbeginE,@object
	.size		_ZN40_INTERNAL_0d03a8e9_4_k_cu_65603f6c_241134cuda3std3__45__cpo6cbeginE,(_ZN40_INTERNAL_0d03a8e9_4_k_cu_65603f6c_241134cuda3std3__48in_placeE - _ZN40_INTERNAL_0d03a8e9_4_k_cu_65603f6c_241134cuda3std3__45__cpo6cbeginE)
_ZN40_INTERNAL_0d03a8e9_4_k_cu_65603f6c_241134cuda3std3__45__cpo6cbeginE:
	.zero		1
	.type		_ZN40_INTERNAL_0d03a8e9_4_k_cu_65603f6c_241134cuda3std3__48in_placeE,@object
	.size		_ZN40_INTERNAL_0d03a8e9_4_k_cu_65603f6c_241134cuda3std3__48in_placeE,(_ZN40_INTERNAL_0d03a8e9_4_k_cu_65603f6c_241134cuda3std6ranges3__45__cpo9iter_moveE - _ZN40_INTERNAL_0d03a8e9_4_k_cu_65603f6c_241134cuda3std3__48in_placeE)
_ZN40_INTERNAL_0d03a8e9_4_k_cu_65603f6c_241134cuda3std3__48in_placeE:
	.zero		1
	.type		_ZN40_INTERNAL_0d03a8e9_4_k_cu_65603f6c_241134cuda3std6ranges3__45__cpo9iter_moveE,@object
	.size		_ZN40_INTERNAL_0d03a8e9_4_k_cu_65603f6c_241134cuda3std6ranges3__45__cpo9iter_moveE,(_ZN40_INTERNAL_0d03a8e9_4_k_cu_65603f6c_241134cuda3std3__45__cpo5beginE - _ZN40_INTERNAL_0d03a8e9_4_k_cu_65603f6c_241134cuda3std6ranges3__45__cpo9iter_moveE)
_ZN40_INTERNAL_0d03a8e9_4_k_cu_65603f6c_241134cuda3std6ranges3__45__cpo9iter_moveE:
	.zero		1
	.type		_ZN40_INTERNAL_0d03a8e9_4_k_cu_65603f6c_241134cuda3std3__45__cpo5beginE,@object
	.size		_ZN40_INTERNAL_0d03a8e9_4_k_cu_65603f6c_241134cuda3std3__45__cpo5beginE,(_ZN40_INTERNAL_0d03a8e9_4_k_cu_65603f6c_241134cuda3std3__442_GLOBAL__N__0d03a8e9_4_k_cu_65603f6c_241136ignoreE - _ZN40_INTERNAL_0d03a8e9_4_k_cu_65603f6c_241134cuda3std3__45__cpo5beginE)
_ZN40_INTERNAL_0d03a8e9_4_k_cu_65603f6c_241134cuda3std3__45__cpo5beginE:
	.zero		1
	.type		_ZN40_INTERNAL_0d03a8e9_4_k_cu_65603f6c_241134cuda3std3__442_GLOBAL__N__0d03a8e9_4_k_cu_65603f6c_241136ignoreE,@object
	.size		_ZN40_INTERNAL_0d03a8e9_4_k_cu_65603f6c_241134cuda3std3__442_GLOBAL__N__0d03a8e9_4_k_cu_65603f6c_241136ignoreE,(_ZN40_INTERNAL_0d03a8e9_4_k_cu_65603f6c_241134cute7productE - _ZN40_INTERNAL_0d03a8e9_4_k_cu_65603f6c_241134cuda3std3__442_GLOBAL__N__0d03a8e9_4_k_cu_65603f6c_241136ignoreE)
_ZN40_INTERNAL_0d03a8e9_4_k_cu_65603f6c_241134cuda3std3__442_GLOBAL__N__0d03a8e9_4_k_cu_65603f6c_241136ignoreE:
	.zero		1
	.type		_ZN40_INTERNAL_0d03a8e9_4_k_cu_65603f6c_241134cute7productE,@object
	.size		_ZN40_INTERNAL_0d03a8e9_4_k_cu_65603f6c_241134cute7productE,(_ZN40_INTERNAL_0d03a8e9_4_k_cu_65603f6c_241134cuda3std3__45__cpo3endE - _ZN40_INTERNAL_0d03a8e9_4_k_cu_65603f6c_241134cute7productE)
_ZN40_INTERNAL_0d03a8e9_4_k_cu_65603f6c_241134cute7productE:
	.zero		1
	.type		_ZN40_INTERNAL_0d03a8e9_4_k_cu_65603f6c_241134cuda3std3__45__cpo3endE,@object
	.size		_ZN40_INTERNAL_0d03a8e9_4_k_cu_65603f6c_241134cuda3std3__45__cpo3endE,(_ZN40_INTERNAL_0d03a8e9_4_k_cu_65603f6c_241134cuda3std3__419piecewise_constructE - _ZN40_INTERNAL_0d03a8e9_4_k_cu_65603f6c_241134cuda3std3__45__cpo3endE)
_ZN40_INTERNAL_0d03a8e9_4_k_cu_65603f6c_241134cuda3std3__45__cpo3endE:
	.zero		1
	.type		_ZN40_INTERNAL_0d03a8e9_4_k_cu_65603f6c_241134cuda3std3__419piecewise_constructE,@object
	.size		_ZN40_INTERNAL_0d03a8e9_4_k_cu_65603f6c_241134cuda3std3__419piecewise_constructE,(_ZN40_INTERNAL_0d03a8e9_4_k_cu_65603f6c_241134cuda3std3__45__cpo4cendE - _ZN40_INTERNAL_0d03a8e9_4_k_cu_65603f6c_241134cuda3std3__419piecewise_constructE)
_ZN40_INTERNAL_0d03a8e9_4_k_cu_65603f6c_241134cuda3std3__419piecewise_constructE:
	.zero		1
	.type		_ZN40_INTERNAL_0d03a8e9_4_k_cu_65603f6c_241134cuda3std3__45__cpo4cendE,@object
	.size		_ZN40_INTERNAL_0d03a8e9_4_k_cu_65603f6c_241134cuda3std3__45__cpo4cendE,(_ZN40_INTERNAL_0d03a8e9_4_k_cu_65603f6c_241134cuda3std6ranges3__45__cpo4swapE - _ZN40_INTERNAL_0d03a8e9_4_k_cu_65603f6c_241134cuda3std3__45__cpo4cendE)
_ZN40_INTERNAL_0d03a8e9_4_k_cu_65603f6c_241134cuda3std3__45__cpo4cendE:
	.zero		1
	.type		_ZN40_INTERNAL_0d03a8e9_4_k_cu_65603f6c_241134cuda3std6ranges3__45__cpo4swapE,@object
	.size		_ZN40_INTERNAL_0d03a8e9_4_k_cu_65603f6c_241134cuda3std6ranges3__45__cpo4swapE,(.L_8 - _ZN40_INTERNAL_0d03a8e9_4_k_cu_65603f6c_241134cuda3std6ranges3__45__cpo4swapE)
_ZN40_INTERNAL_0d03a8e9_4_k_cu_65603f6c_241134cuda3std6ranges3__45__cpo4swapE:
	.zero		1
.L_8:


//--------------------- .nv.constant0._ZN7cutlass13device_kernelINS_4gemm6kernel13GemmUniversalIN4cute5tupleIJiiiiEEENS1_10collective13CollectiveMmaINS1_34MainloopSm90TmaGmmaWarpSpecializedILi6ENS5_IJNS4_1CILi4EEENSA_ILi2EEENSA_ILi1EEEEEENS1_35KernelTmaWarpSpecializedCooperativeEEENS5_IJNSA_ILi128EEESH_NSA_ILi64EEEEEENS_6half_tENS5_IJSD_llEEESK_NS5_IJlSD_lEEENS4_8TiledMMAINS4_8MMA_AtomIJNS4_4SM904GMMA26MMA_64x128x16_F32F16F16_SSILNSQ_5MajorE1ELSS_0ELNSQ_7ScaleInE1ELST_1EEEEEENS4_6LayoutINS5_IJSC_SD_SD_EEENS5_IJSD_NSA_ILi0EEESY_EEEEENS5_IJNS4_10UnderscoreES11_S11_EEEEENS4_23SM90_TMA_LOAD_MULTICASTENS4_14ComposedLayoutINS4_7SwizzleILi3ELi4ELi3EEENS4_18smem_ptr_flag_bitsILi16EEENSW_INS5_IJSI_NSA_ILi8EEEEEENS5_IJSD_SI_EEEEEEEvNS4_8identityES14_NS15_IS17_S19_NSW_INS5_IJS1A_SI_EEENS5_IJSI_SD_EEEEEEEvS1F_EENS_8epilogue10collective6detail29Sm90TmaWarpSpecializedAdapterINS1M_15DefaultEpilogueISK_SM_SM_NS1L_6thread17LinearCombinationISK_Li1EffLNS1Q_9ScaleType4KindE0ELNS_15FloatRoundStyleE2ESK_EENS1_15EpilogueDefaultEEEEEvvEEEEvNT_6ParamsE --------------------------
	.section	.nv.constant0._ZN7cutlass13device_kernelINS_4gemm6kernel13GemmUniversalIN4cute5tupleIJiiiiEEENS1_10collective13CollectiveMmaINS1_34MainloopSm90TmaGmmaWarpSpecializedILi6ENS5_IJNS4_1CILi4EEENSA_ILi2EEENSA_ILi1EEEEEENS1_35KernelTmaWarpSpecializedCooperativeEEENS5_IJNSA_ILi128EEESH_NSA_ILi64EEEEEENS_6half_tENS5_IJSD_llEEESK_NS5_IJlSD_lEEENS4_8TiledMMAINS4_8MMA_AtomIJNS4_4SM904GMMA26MMA_64x128x16_F32F16F16_SSILNSQ_5MajorE1ELSS_0ELNSQ_7ScaleInE1ELST_1EEEEEENS4_6LayoutINS5_IJSC_SD_SD_EEENS5_IJSD_NSA_ILi0EEESY_EEEEENS5_IJNS4_10UnderscoreES11_S11_EEEEENS4_23SM90_TMA_LOAD_MULTICASTENS4_14ComposedLayoutINS4_7SwizzleILi3ELi4ELi3EEENS4_18smem_ptr_flag_bitsILi16EEENSW_INS5_IJSI_NSA_ILi8EEEEEENS5_IJSD_SI_EEEEEEEvNS4_8identityES14_NS15_IS17_S19_NSW_INS5_IJS1A_SI_EEENS5_IJSI_SD_EEEEEEEvS1F_EENS_8epilogue10collective6detail29Sm90TmaWarpSpecializedAdapterINS1M_15DefaultEpilogueISK_SM_SM_NS1L_6thread17LinearCombinationISK_Li1EffLNS1Q_9ScaleType4KindE0ELNS_15FloatRoundStyleE2ESK_EENS1_15EpilogueDefaultEEEEEvvEEEEvNT_6ParamsE,"a",@progbits
	.sectionflags	@""
	.align	4
.nv.constant0._ZN7cutlass13device_kernelINS_4gemm6kernel13GemmUniversalIN4cute5tupleIJiiiiEEENS1_10collective13CollectiveMmaINS1_34MainloopSm90TmaGmmaWarpSpecializedILi6ENS5_IJNS4_1CILi4EEENSA_ILi2EEENSA_ILi1EEEEEENS1_35KernelTmaWarpSpecializedCooperativeEEENS5_IJNSA_ILi128EEESH_NSA_ILi64EEEEEENS_6half_tENS5_IJSD_llEEESK_NS5_IJlSD_lEEENS4_8TiledMMAINS4_8MMA_AtomIJNS4_4SM904GMMA26MMA_64x128x16_F32F16F16_SSILNSQ_5MajorE1ELSS_0ELNSQ_7ScaleInE1ELST_1EEEEEENS4_6LayoutINS5_IJSC_SD_SD_EEENS5_IJSD_NSA_ILi0EEESY_EEEEENS5_IJNS4_10UnderscoreES11_S11_EEEEENS4_23SM90_TMA_LOAD_MULTICASTENS4_14ComposedLayoutINS4_7SwizzleILi3ELi4ELi3EEENS4_18smem_ptr_flag_bitsILi16EEENSW_INS5_IJSI_NSA_ILi8EEEEEENS5_IJSD_SI_EEEEEEEvNS4_8identityES14_NS15_IS17_S19_NSW_INS5_IJS1A_SI_EEENS5_IJSI_SD_EEEEEEEvS1F_EENS_8epilogue10collective6detail29Sm90TmaWarpSpecializedAdapterINS1M_15DefaultEpilogueISK_SM_SM_NS1L_6thread17LinearCombinationISK_Li1EffLNS1Q_9ScaleType4KindE0ELNS_15FloatRoundStyleE2ESK_EENS1_15EpilogueDefaultEEEEEvvEEEEvNT_6ParamsE:
	.zero		1664


//--------------------- SYMBOLS --------------------------

	.type		.nv.reservedSmem.offset0,@object
	.size		.nv.reservedSmem.offset0,0x4
	.type		__assertfail,@function
